// auto-generated by cutlass_sweep.gemm — config: {"arch": "sm_90", "cluster_m": 1, "cluster_n": 2, "dtype": "e5m2", "dtype_b": "e5m2", "layout": "nt", "stages": 0, "tile_k": 32, "tile_m": 256, "tile_n": 128}
#include "cutlass/cutlass.h"
#include "cutlass/gemm/collective/collective_builder.hpp"
#include "cutlass/gemm/device/gemm_universal_adapter.h"
#include "cutlass/gemm/kernel/gemm_universal.hpp"
#include "cutlass/epilogue/collective/collective_builder.hpp"

using ElemA = cutlass::float_e5m2_t;
using ElemB = cutlass::float_e5m2_t;
using ElemCD = cutlass::float_e5m2_t;
using Acc  = float;
using TileShape    = cute::Shape<cute::_256, cute::_128, cute::_32>;
using ClusterShape = cute::Shape<cute::_1, cute::_2, cute::_1>;

using CollectiveEpilogue = typename cutlass::epilogue::collective::CollectiveBuilder<
    cutlass::arch::Sm90, cutlass::arch::OpClassTensorOp,
    TileShape, ClusterShape,
    cutlass::epilogue::collective::EpilogueTileAuto,
    Acc, Acc,
    ElemCD, cutlass::layout::RowMajor, 128 / cutlass::sizeof_bits<ElemCD>::value,
    ElemCD, cutlass::layout::RowMajor, 128 / cutlass::sizeof_bits<ElemCD>::value,
    cutlass::epilogue::collective::EpilogueScheduleAuto
  >::CollectiveOp;

using CollectiveMainloop = typename cutlass::gemm::collective::CollectiveBuilder<
    cutlass::arch::Sm90, cutlass::arch::OpClassTensorOp,
    ElemA, cutlass::layout::RowMajor, 128 / cutlass::sizeof_bits<ElemA>::value,
    ElemB, cutlass::layout::ColumnMajor, 128 / cutlass::sizeof_bits<ElemB>::value,
    Acc,
    TileShape, ClusterShape,
    cutlass::gemm::collective::StageCountAutoCarveout<static_cast<int>(sizeof(typename CollectiveEpilogue::SharedStorage))>,
    cutlass::gemm::collective::KernelScheduleAuto
  >::CollectiveOp;

using GemmKernel = cutlass::gemm::kernel::GemmUniversal<
    cute::Shape<int,int,int,int>,
    CollectiveMainloop,
    CollectiveEpilogue
>;
using Gemm = cutlass::gemm::device::GemmUniversalAdapter<GemmKernel>;

// Force the device kernel symbol into the cubin without needing a host main.
auto* _anchor = &cutlass::device_kernel<GemmKernel>;


// ===== COMPILED SASS (sm_90a) =====

	.target	sm_90a

	.elftype	@"ET_EXEC"


//--------------------- .note.nv.tkinfo           --------------------------
	.section	.note.nv.tkinfo,"",@"SHT_NOTE"
	.sectionflags	@"SHF_NOTE_NV_TKINFO"
	.tkinfo
        /*0018*/ 	.word	0x00000002
        /*0030*/ 	.string	""
        /*0030*/ 	.string	"ptxas"
        /*0030*/ 	.string	"Cuda compilation tools, release 13.0, V13.0.88"
        /*0030*/ 	.string	"Build cuda_13.0.r13.0/compiler.36424714_0"
        /*0030*/ 	.string	"-arch sm_90a -m 64 "



//--------------------- .note.nv.cuinfo           --------------------------
	.section	.note.nv.cuinfo,"",@"SHT_NOTE"
	.sectionflags	@"SHF_NOTE_NV_CUINFO"
        /*0018*/ 	.short	0x0002
        /*001a*/ 	.short	0x005a
        /*001c*/ 	.short	0x0082
	.zero		2


//--------------------- .nv.info                  --------------------------
	.section	.nv.info,"",@"SHT_CUDA_INFO"
	.align	4


	//----- nvinfo : EIATTR_REGCOUNT
	.align		4
        /*0000*/ 	.byte	0x04, 0x2f
        /*0002*/ 	.short	(.L_12 - .L_11)
	.align		4
.L_11:
        /*0004*/ 	.word	index@(_ZN7cutlass13device_kernelINS_4gemm6kernel13GemmUniversalIN4cute5tupleIJiiiiEEENS1_10collective13CollectiveMmaINS1_37MainloopSm90TmaGmmaWarpSpecializedFP8ILi18ENS5_IJNS4_1CILi1EEENSA_ILi2EEESB_EEENS1_35KernelTmaWarpSpecializedCooperativeEEENS5_IJNSA_ILi256EEENSA_ILi128EEENSA_ILi32EEEEEENS_12float_e5m2_tENS5_IJlSB_lEEESK_SL_NS4_8TiledMMAINS4_8MMA_AtomIJNS4_4SM904GMMA31MMA_64x128x32_F32E5M2E5M2_SS_TNILNSP_7ScaleInE1ELSR_1EEEEEENS4_6LayoutINS5_IJSC_SB_SB_EEENS5_IJSB_NSA_ILi0EEESW_EEEEENS5_IJNS4_10UnderscoreESZ_SZ_EEEEENS4_23SM90_TMA_LOAD_MULTICASTENS4_14ComposedLayoutINS4_7SwizzleILi1ELi4ELi3EEENS4_18smem_ptr_flag_bitsILi8EEENSU_INS5_IJNSA_ILi8EEESI_EEENS5_IJSI_SB_EEEEEEEvNS4_8identityENS4_13SM90_TMA_LOADES1C_vS1D_EENS_8epilogue10collective6detail29Sm90TmaWarpSpecializedAdapterINS1H_15DefaultEpilogueISK_SL_SL_NS1G_6thread17LinearCombinationISK_Li1EffLNS1L_9ScaleType4KindE0ELNS_15FloatRoundStyleE2ESK_EENS1_15EpilogueDefaultEEEEEvvEEEEvNT_6ParamsE)
        /*0008*/ 	.word	0x000000a8


	//----- nvinfo : EIATTR_FRAME_SIZE
	.align		4
.L_12:
        /*000c*/ 	.byte	0x04, 0x11
        /*000e*/ 	.short	(.L_14 - .L_13)
	.align		4
.L_13:
        /*0010*/ 	.word	index@(_ZN7cutlass13device_kernelINS_4gemm6kernel13GemmUniversalIN4cute5tupleIJiiiiEEENS1_10collective13CollectiveMmaINS1_37MainloopSm90TmaGmmaWarpSpecializedFP8ILi18ENS5_IJNS4_1CILi1EEENSA_ILi2EEESB_EEENS1_35KernelTmaWarpSpecializedCooperativeEEENS5_IJNSA_ILi256EEENSA_ILi128EEENSA_ILi32EEEEEENS_12float_e5m2_tENS5_IJlSB_lEEESK_SL_NS4_8TiledMMAINS4_8MMA_AtomIJNS4_4SM904GMMA31MMA_64x128x32_F32E5M2E5M2_SS_TNILNSP_7ScaleInE1ELSR_1EEEEEENS4_6LayoutINS5_IJSC_SB_SB_EEENS5_IJSB_NSA_ILi0EEESW_EEEEENS5_IJNS4_10UnderscoreESZ_SZ_EEEEENS4_23SM90_TMA_LOAD_MULTICASTENS4_14ComposedLayoutINS4_7SwizzleILi1ELi4ELi3EEENS4_18smem_ptr_flag_bitsILi8EEENSU_INS5_IJNSA_ILi8EEESI_EEENS5_IJSI_SB_EEEEEEEvNS4_8identityENS4_13SM90_TMA_LOADES1C_vS1D_EENS_8epilogue10collective6detail29Sm90TmaWarpSpecializedAdapterINS1H_15DefaultEpilogueISK_SL_SL_NS1G_6thread17LinearCombinationISK_Li1EffLNS1L_9ScaleType4KindE0ELNS_15FloatRoundStyleE2ESK_EENS1_15EpilogueDefaultEEEEEvvEEEEvNT_6ParamsE)
        /*0014*/ 	.word	0x00000100


	//----- nvinfo : EIATTR_MIN_STACK_SIZE
	.align		4
.L_14:
        /*0018*/ 	.byte	0x04, 0x12
        /*001a*/ 	.short	(.L_16 - .L_15)
	.align		4
.L_15:
        /*001c*/ 	.word	index@(_ZN7cutlass13device_kernelINS_4gemm6kernel13GemmUniversalIN4cute5tupleIJiiiiEEENS1_10collective13CollectiveMmaINS1_37MainloopSm90TmaGmmaWarpSpecializedFP8ILi18ENS5_IJNS4_1CILi1EEENSA_ILi2EEESB_EEENS1_35KernelTmaWarpSpecializedCooperativeEEENS5_IJNSA_ILi256EEENSA_ILi128EEENSA_ILi32EEEEEENS_12float_e5m2_tENS5_IJlSB_lEEESK_SL_NS4_8TiledMMAINS4_8MMA_AtomIJNS4_4SM904GMMA31MMA_64x128x32_F32E5M2E5M2_SS_TNILNSP_7ScaleInE1ELSR_1EEEEEENS4_6LayoutINS5_IJSC_SB_SB_EEENS5_IJSB_NSA_ILi0EEESW_EEEEENS5_IJNS4_10UnderscoreESZ_SZ_EEEEENS4_23SM90_TMA_LOAD_MULTICASTENS4_14ComposedLayoutINS4_7SwizzleILi1ELi4ELi3EEENS4_18smem_ptr_flag_bitsILi8EEENSU_INS5_IJNSA_ILi8EEESI_EEENS5_IJSI_SB_EEEEEEEvNS4_8identityENS4_13SM90_TMA_LOADES1C_vS1D_EENS_8epilogue10collective6detail29Sm90TmaWarpSpecializedAdapterINS1H_15DefaultEpilogueISK_SL_SL_NS1G_6thread17LinearCombinationISK_Li1EffLNS1L_9ScaleType4KindE0ELNS_15FloatRoundStyleE2ESK_EENS1_15EpilogueDefaultEEEEEvvEEEEvNT_6ParamsE)
        /*0020*/ 	.word	0x00000100
.L_16:


//--------------------- .nv.compat                --------------------------
	.section	.nv.compat,"",@"SHT_CUDA_COMPAT_INFO"
	.align	4
        /*0000*/ 	.byte	0x02, 0x09, 0x01, 0x00, 0x02, 0x02, 0x04, 0x00, 0x02, 0x05, 0x05, 0x00, 0x03, 0x07, 0x01, 0x01
        /*0010*/ 	.byte	0x02, 0x03, 0x01, 0x00, 0x02, 0x06, 0x01, 0x00, 0x04, 0x0b, 0x08, 0x00, 0x00, 0x00, 0x00, 0x00
        /*0020*/ 	.byte	0x00, 0x00, 0x00, 0x00


//--------------------- .nv.info._ZN7cutlass13device_kernelINS_4gemm6kernel13GemmUniversalIN4cute5tupleIJiiiiEEENS1_10collective13CollectiveMmaINS1_37MainloopSm90TmaGmmaWarpSpecializedFP8ILi18ENS5_IJNS4_1CILi1EEENSA_ILi2EEESB_EEENS1_35KernelTmaWarpSpecializedCooperativeEEENS5_IJNSA_ILi256EEENSA_ILi128EEENSA_ILi32EEEEEENS_12float_e5m2_tENS5_IJlSB_lEEESK_SL_NS4_8TiledMMAINS4_8MMA_AtomIJNS4_4SM904GMMA31MMA_64x128x32_F32E5M2E5M2_SS_TNILNSP_7ScaleInE1ELSR_1EEEEEENS4_6LayoutINS5_IJSC_SB_SB_EEENS5_IJSB_NSA_ILi0EEESW_EEEEENS5_IJNS4_10UnderscoreESZ_SZ_EEEEENS4_23SM90_TMA_LOAD_MULTICASTENS4_14ComposedLayoutINS4_7SwizzleILi1ELi4ELi3EEENS4_18smem_ptr_flag_bitsILi8EEENSU_INS5_IJNSA_ILi8EEESI_EEENS5_IJSI_SB_EEEEEEEvNS4_8identityENS4_13SM90_TMA_LOADES1C_vS1D_EENS_8epilogue10collective6detail29Sm90TmaWarpSpecializedAdapterINS1H_15DefaultEpilogueISK_SL_SL_NS1G_6thread17LinearCombinationISK_Li1EffLNS1L_9ScaleType4KindE0ELNS_15FloatRoundStyleE2ESK_EENS1_15EpilogueDefaultEEEEEvvEEEEvNT_6ParamsE --------------------------
	.section	.nv.info._ZN7cutlass13device_kernelINS_4gemm6kernel13GemmUniversalIN4cute5tupleIJiiiiEEENS1_10collective13CollectiveMmaINS1_37MainloopSm90TmaGmmaWarpSpecializedFP8ILi18ENS5_IJNS4_1CILi1EEENSA_ILi2EEESB_EEENS1_35KernelTmaWarpSpecializedCooperativeEEENS5_IJNSA_ILi256EEENSA_ILi128EEENSA_ILi32EEEEEENS_12float_e5m2_tENS5_IJlSB_lEEESK_SL_NS4_8TiledMMAINS4_8MMA_AtomIJNS4_4SM904GMMA31MMA_64x128x32_F32E5M2E5M2_SS_TNILNSP_7ScaleInE1ELSR_1EEEEEENS4_6LayoutINS5_IJSC_SB_SB_EEENS5_IJSB_NSA_ILi0EEESW_EEEEENS5_IJNS4_10UnderscoreESZ_SZ_EEEEENS4_23SM90_TMA_LOAD_MULTICASTENS4_14ComposedLayoutINS4_7SwizzleILi1ELi4ELi3EEENS4_18smem_ptr_flag_bitsILi8EEENSU_INS5_IJNSA_ILi8EEESI_EEENS5_IJSI_SB_EEEEEEEvNS4_8identityENS4_13SM90_TMA_LOADES1C_vS1D_EENS_8epilogue10collective6detail29Sm90TmaWarpSpecializedAdapterINS1H_15DefaultEpilogueISK_SL_SL_NS1G_6thread17LinearCombinationISK_Li1EffLNS1L_9ScaleType4KindE0ELNS_15FloatRoundStyleE2ESK_EENS1_15EpilogueDefaultEEEEEvvEEEEvNT_6ParamsE,"",@"SHT_CUDA_INFO"
	.sectionflags	@""
	.align	4


	//----- nvinfo : EIATTR_CUDA_API_VERSION
	.align		4
        /*0000*/ 	.byte	0x04, 0x37
        /*0002*/ 	.short	(.L_18 - .L_17)
.L_17:
        /*0004*/ 	.word	0x00000082


	//----- nvinfo : EIATTR_KPARAM_INFO
	.align		4
.L_18:
        /*0008*/ 	.byte	0x04, 0x17
        /*000a*/ 	.short	(.L_20 - .L_19)
.L_19:
        /*000c*/ 	.word	0x00000000
        /*0010*/ 	.short	0x0000
        /*0012*/ 	.short	0x0070
        /*0014*/ 	.byte	0x00, 0xf0, 0x01, 0x10


	//----- nvinfo : EIATTR_SPARSE_MMA_MASK
	.align		4
.L_20:
        /*0018*/ 	.byte	0x03, 0x50
        /*001a*/ 	.short	0x0000


	//----- nvinfo : EIATTR_MAXREG_COUNT
	.align		4
        /*001c*/ 	.byte	0x03, 0x1b
        /*001e*/ 	.short	0x00a8


	//----- nvinfo : EIATTR_NUM_BARRIERS
	.align		4
        /*0020*/ 	.byte	0x02, 0x4c
        /*0022*/ 	.byte	0x01
	.zero		1


	//----- nvinfo : EIATTR_ANNOTATIONS
	.align		4
        /*0024*/ 	.byte	0x04, 0x55
        /*0026*/ 	.short	(.L_22 - .L_21)


	//   ....[0]....
.L_21:
        /*0028*/ 	.word	0x00000001
        /*002c*/ 	.byte	0x60, 0x08, 0x00, 0x00, 0x01, 0x00, 0x00, 0x00, 0x90, 0x0a, 0x00, 0x00, 0x01, 0x00, 0x00, 0x00
        /* <DEDUP_REMOVED lines=195> */
        /*0c6c*/ 	.byte	0x10, 0x0d, 0x01, 0x00, 0x01, 0x00, 0x00, 0x00, 0x60, 0x0d, 0x01, 0x00


	//----- nvinfo : EIATTR_MERCURY_ISA_VERSION
	.align		4
.L_22:
        /*0c78*/ 	.byte	0x03, 0x5f
        /*0c7a*/ 	.short	0x0101


	//----- nvinfo : EIATTR_INT_WARP_WIDE_INSTR_OFFSETS
	.align		4
        /*0c7c*/ 	.byte	0x04, 0x31
        /*0c7e*/ 	.short	(.L_24 - .L_23)


	//   ....[0]....
.L_23:
        /*0c80*/ 	.word	0x00000720


	//   ....[1]....
        /*0c84*/ 	.word	0x00000740


	//   ....[2]....
        /*0c88*/ 	.word	0x00000890


	//----- nvinfo : EIATTR_COOP_GROUP_MASK_REGIDS
	.align		4
.L_24:
        /*0c8c*/ 	.byte	0x04, 0x29
        /*0c8e*/ 	.short	(.L_26 - .L_25)


	//   ....[0]....
.L_25:
        /*0c90*/ 	.word	0xffffffff


	//   ....[1]....
        /*0c94*/ 	.word	0xffffffff


	//   ....[2]....
        /*0c98*/ 	.word	0xffffffff


	//   ....[3]....
        /*0c9c*/ 	.word	0xffffffff


	//   ....[4]....
        /*0ca0*/ 	.word	0xffffffff


	//   ....[5]....
        /*0ca4*/ 	.word	0xffffffff


	//----- nvinfo : EIATTR_COOP_GROUP_INSTR_OFFSETS
	.align		4
.L_26:
        /*0ca8*/ 	.byte	0x04, 0x28
        /*0caa*/ 	.short	(.L_28 - .L_27)


	//   ....[0]....
.L_27:
        /*0cac*/ 	.word	0x00000070


	//   ....[1]....
        /*0cb0*/ 	.word	0x00000080


	//   ....[2]....
        /*0cb4*/ 	.word	0x000001a0


	//   ....[3]....
        /*0cb8*/ 	.word	0x000005b0


	//   ....[4]....
        /*0cbc*/ 	.word	0x000009a0


	//   ....[5]....
        /*0cc0*/ 	.word	0x00001720


	//----- nvinfo : EIATTR_REG_RECONFIG
	.align		4
.L_28:
        /*0cc4*/ 	.byte	0x01, 0x54
	.zero		2


	//----- nvinfo : EIATTR_MBARRIER_INSTR_OFFSETS
	.align		4
        /*0cc8*/ 	.byte	0x04, 0x39
        /*0cca*/ 	.short	(.L_30 - .L_29)


	//   ....[0]....
.L_29:
        /*0ccc*/ 	.word	0x00000340
        /*0cd0*/ 	.word	0x000000ff
        /*0cd4*/ 	.word	0x00000000
        /*0cd8*/ 	.short	0x0100
        /*0cda*/ 	.byte	0x09
	.zero		1


	//   ....[1]....
        /*0cdc*/ 	.word	0x00000350
        /*0ce0*/ 	.word	0x000000ff
        /*0ce4*/ 	.word	0x00000090
        /*0ce8*/ 	.short	0x0100
        /*0cea*/ 	.byte	0x09
	.zero		1


	//   ....[2]....
        /*0cec*/ 	.word	0x00000360
        /*0cf0*/ 	.word	0x000000ff
        /*0cf4*/ 	.word	0x00000008
        /*0cf8*/ 	.short	0x0100
        /*0cfa*/ 	.byte	0x09
	.zero		1


	//   ....[3]....
        /*0cfc*/ 	.word	0x00000370
        /*0d00*/ 	.word	0x000000ff
        /*0d04*/ 	.word	0x00000098
        /*0d08*/ 	.short	0x0100
        /*0d0a*/ 	.byte	0x09
	.zero		1


	//   ....[4]....
        /*0d0c*/ 	.word	0x00000380
        /*0d10*/ 	.word	0x000000ff
        /*0d14*/ 	.word	0x00000010
        /*0d18*/ 	.short	0x0100
        /*0d1a*/ 	.byte	0x09
	.zero		1


	//   ....[5]....
        /*0d1c*/ 	.word	0x00000390
        /*0d20*/ 	.word	0x000000ff
        /*0d24*/ 	.word	0x000000a0
        /*0d28*/ 	.short	0x0100
        /*0d2a*/ 	.byte	0x09
	.zero		1


	//   ....[6]....
        /*0d2c*/ 	.word	0x000003a0
        /*0d30*/ 	.word	0x000000ff
        /*0d34*/ 	.word	0x00000018
        /*0d38*/ 	.short	0x0100
        /*0d3a*/ 	.byte	0x09
	.zero		1


	//   ....[7]....
        /*0d3c*/ 	.word	0x000003b0
        /*0d40*/ 	.word	0x000000ff
        /*0d44*/ 	.word	0x000000a8
        /*0d48*/ 	.short	0x0100
        /*0d4a*/ 	.byte	0x09
	.zero		1


	//   ....[8]....
        /*0d4c*/ 	.word	0x000003c0
        /*0d50*/ 	.word	0x000000ff
        /*0d54*/ 	.word	0x00000020
        /*0d58*/ 	.short	0x0100
        /*0d5a*/ 	.byte	0x09
	.zero		1


	//   ....[9]....
        /*0d5c*/ 	.word	0x000003d0
        /*0d60*/ 	.word	0x000000ff
        /*0d64*/ 	.word	0x000000b0
        /*0d68*/ 	.short	0x0100
        /*0d6a*/ 	.byte	0x09
	.zero		1


	//   ....[10]....
        /*0d6c*/ 	.word	0x000003e0
        /*0d70*/ 	.word	0x000000ff
        /*0d74*/ 	.word	0x00000028
        /*0d78*/ 	.short	0x0100
        /*0d7a*/ 	.byte	0x09
	.zero		1


	//   ....[11]....
        /*0d7c*/ 	.word	0x000003f0
        /*0d80*/ 	.word	0x000000ff
        /*0d84*/ 	.word	0x000000b8
        /*0d88*/ 	.short	0x0100
        /*0d8a*/ 	.byte	0x09
	.zero		1


	//   ....[12]....
        /*0d8c*/ 	.word	0x00000400
        /*0d90*/ 	.word	0x000000ff
        /*0d94*/ 	.word	0x00000030
        /*0d98*/ 	.short	0x0100
        /*0d9a*/ 	.byte	0x09
	.zero		1


	//   ....[13]....
        /*0d9c*/ 	.word	0x00000410
        /*0da0*/ 	.word	0x000000ff
        /*0da4*/ 	.word	0x000000c0
        /*0da8*/ 	.short	0x0100
        /*0daa*/ 	.byte	0x09
	.zero		1


	//   ....[14]....
        /*0dac*/ 	.word	0x00000420
        /*0db0*/ 	.word	0x000000ff
        /*0db4*/ 	.word	0x00000038
        /*0db8*/ 	.short	0x0100
        /*0dba*/ 	.byte	0x09
	.zero		1


	//   ....[15]....
        /*0dbc*/ 	.word	0x00000430
        /*0dc0*/ 	.word	0x000000ff
        /*0dc4*/ 	.word	0x000000c8
        /*0dc8*/ 	.short	0x0100
        /*0dca*/ 	.byte	0x09
	.zero		1


	//   ....[16]....
        /*0dcc*/ 	.word	0x00000440
        /*0dd0*/ 	.word	0x000000ff
        /*0dd4*/ 	.word	0x00000040
        /*0dd8*/ 	.short	0x0100
        /*0dda*/ 	.byte	0x09
	.zero		1


	//   ....[17]....
        /*0ddc*/ 	.word	0x00000450
        /*0de0*/ 	.word	0x000000ff
        /*0de4*/ 	.word	0x000000d0
        /*0de8*/ 	.short	0x0100
        /*0dea*/ 	.byte	0x09
	.zero		1


	//   ....[18]....
        /*0dec*/ 	.word	0x00000460
        /*0df0*/ 	.word	0x000000ff
        /*0df4*/ 	.word	0x00000048
        /*0df8*/ 	.short	0x0100
        /*0dfa*/ 	.byte	0x09
	.zero		1


	//   ....[19]....
        /*0dfc*/ 	.word	0x00000470
        /*0e00*/ 	.word	0x000000ff
        /*0e04*/ 	.word	0x000000d8
        /*0e08*/ 	.short	0x0100
        /*0e0a*/ 	.byte	0x09
	.zero		1


	//   ....[20]....
        /*0e0c*/ 	.word	0x00000480
        /*0e10*/ 	.word	0x000000ff
        /*0e14*/ 	.word	0x00000050
        /*0e18*/ 	.short	0x0100
        /*0e1a*/ 	.byte	0x09
	.zero		1


	//   ....[21]....
        /*0e1c*/ 	.word	0x00000490
        /*0e20*/ 	.word	0x000000ff
        /*0e24*/ 	.word	0x000000e0
        /*0e28*/ 	.short	0x0100
        /*0e2a*/ 	.byte	0x09
	.zero		1


	//   ....[22]....
        /*0e2c*/ 	.word	0x000004a0
        /*0e30*/ 	.word	0x000000ff
        /*0e34*/ 	.word	0x00000058
        /*0e38*/ 	.short	0x0100
        /*0e3a*/ 	.byte	0x09
	.zero		1


	//   ....[23]....
        /*0e3c*/ 	.word	0x000004b0
        /*0e40*/ 	.word	0x000000ff
        /*0e44*/ 	.word	0x000000e8
        /*0e48*/ 	.short	0x0100
        /*0e4a*/ 	.byte	0x09
	.zero		1


	//   ....[24]....
        /*0e4c*/ 	.word	0x000004c0
        /*0e50*/ 	.word	0x000000ff
        /*0e54*/ 	.word	0x00000060
        /*0e58*/ 	.short	0x0100
        /*0e5a*/ 	.byte	0x09
	.zero		1


	//   ....[25]....
        /*0e5c*/ 	.word	0x000004d0
        /*0e60*/ 	.word	0x000000ff
        /*0e64*/ 	.word	0x000000f0
        /*0e68*/ 	.short	0x0100
        /*0e6a*/ 	.byte	0x09
	.zero		1


	//   ....[26]....
        /*0e6c*/ 	.word	0x000004e0
        /*0e70*/ 	.word	0x000000ff
        /*0e74*/ 	.word	0x00000068
        /*0e78*/ 	.short	0x0100
        /*0e7a*/ 	.byte	0x09
	.zero		1


	//   ....[27]....
        /*0e7c*/ 	.word	0x000004f0
        /*0e80*/ 	.word	0x000000ff
        /*0e84*/ 	.word	0x000000f8
        /*0e88*/ 	.short	0x0100
        /*0e8a*/ 	.byte	0x09
	.zero		1


	//   ....[28]....
        /*0e8c*/ 	.word	0x00000500
        /*0e90*/ 	.word	0x000000ff
        /*0e94*/ 	.word	0x00000070
        /*0e98*/ 	.short	0x0100
        /*0e9a*/ 	.byte	0x09
	.zero		1


	//   ....[29]....
        /*0e9c*/ 	.word	0x00000510
        /*0ea0*/ 	.word	0x000000ff
        /*0ea4*/ 	.word	0x00000100
        /*0ea8*/ 	.short	0x0100
        /*0eaa*/ 	.byte	0x09
	.zero		1


	//   ....[30]....
        /*0eac*/ 	.word	0x00000520
        /*0eb0*/ 	.word	0x000000ff
        /*0eb4*/ 	.word	0x00000078
        /*0eb8*/ 	.short	0x0100
        /*0eba*/ 	.byte	0x09
	.zero		1


	//   ....[31]....
        /*0ebc*/ 	.word	0x00000530
        /*0ec0*/ 	.word	0x000000ff
        /*0ec4*/ 	.word	0x00000108
        /*0ec8*/ 	.short	0x0100
        /*0eca*/ 	.byte	0x09
	.zero		1


	//   ....[32]....
        /*0ecc*/ 	.word	0x00000540
        /*0ed0*/ 	.word	0x000000ff
        /*0ed4*/ 	.word	0x00000080
        /*0ed8*/ 	.short	0x0100
        /*0eda*/ 	.byte	0x09
	.zero		1


	//   ....[33]....
        /*0edc*/ 	.word	0x00000550
        /*0ee0*/ 	.word	0x000000ff
        /*0ee4*/ 	.word	0x00000110
        /*0ee8*/ 	.short	0x0100
        /*0eea*/ 	.byte	0x09
	.zero		1


	//   ....[34]....
        /*0eec*/ 	.word	0x00000560
        /*0ef0*/ 	.word	0x000000ff
        /*0ef4*/ 	.word	0x00000088
        /*0ef8*/ 	.short	0x0100
        /*0efa*/ 	.byte	0x09
	.zero		1


	//   ....[35]....
        /*0efc*/ 	.word	0x00000570
        /*0f00*/ 	.word	0x000000ff
        /*0f04*/ 	.word	0x00000118
        /*0f08*/ 	.short	0x0100
        /*0f0a*/ 	.byte	0x09
	.zero		1


	//   ....[36]....
        /*0f0c*/ 	.word	0x00000920
        /*0f10*/ 	.word	0x000000ff
        /*0f14*/ 	.word	0x00000130
        /*0f18*/ 	.short	0x0100
        /*0f1a*/ 	.byte	0x06
	.zero		1


	//   ....[37]....
        /*0f1c*/ 	.word	0x00000950
        /*0f20*/ 	.word	0x000000ff
        /*0f24*/ 	.word	0x00000138
        /*0f28*/ 	.short	0x0100
        /*0f2a*/ 	.byte	0x06
	.zero		1


	//   ....[38]....
        /*0f2c*/ 	.word	0x00001f30
        /*0f30*/ 	.word	0x000000ff
        /*0f34*/ 	.word	0x00000000
        /*0f38*/ 	.short	0x010a
        /*0f3a*/ 	.byte	0x07
	.zero		1


	//   ....[39]....
        /*0f3c*/ 	.word	0x00001f90
        /*0f40*/ 	.word	0x000000ff
        /*0f44*/ 	.word	0x00000000
        /*0f48*/ 	.short	0x010a
        /*0f4a*/ 	.byte	0x07
	.zero		1


	//   ....[40]....
        /*0f4c*/ 	.word	0x00003160
        /*0f50*/ 	.word	0x000000ff
        /*0f54*/ 	.word	0x00000000
        /*0f58*/ 	.short	0x010a
        /*0f5a*/ 	.byte	0x09
	.zero		1


	//   ....[41]....
        /*0f5c*/ 	.word	0x000031a0
        /*0f60*/ 	.word	0x000000ff
        /*0f64*/ 	.word	0x00000000
        /*0f68*/ 	.short	0x010a
        /*0f6a*/ 	.byte	0x09
	.zero		1


	//   ....[42]....
        /*0f6c*/ 	.word	0x000041e0
        /*0f70*/ 	.word	0x000000e5
        /*0f74*/ 	.word	0x00000000
        /*0f78*/ 	.short	0x0101
        /*0f7a*/ 	.byte	0x3f
	.zero		1


	//   ....[43]....
        /*0f7c*/ 	.word	0x000053d0
        /*0f80*/ 	.word	0x00000018
        /*0f84*/ 	.word	0x00000000
        /*0f88*/ 	.short	0x0101
        /*0f8a*/ 	.byte	0x3f
	.zero		1


	//   ....[44]....
        /*0f8c*/ 	.word	0x0000f780
        /*0f90*/ 	.word	0x0000000d
        /*0f94*/ 	.word	0x00000090
        /*0f98*/ 	.short	0x010a
        /*0f9a*/ 	.byte	0x3f
	.zero		1


	//   ....[45]....
        /*0f9c*/ 	.word	0x0000fb50
        /*0fa0*/ 	.word	0x00000005
        /*0fa4*/ 	.word	0x00000138
        /*0fa8*/ 	.short	0x0101
        /*0faa*/ 	.byte	0x3f
	.zero		1


	//   ....[46]....
        /*0fac*/ 	.word	0x000102d0
        /*0fb0*/ 	.word	0x00000007
        /*0fb4*/ 	.word	0x00000000
        /*0fb8*/ 	.short	0x010a
        /*0fba*/ 	.byte	0x3f
	.zero		1


	//   ....[47]....
        /*0fbc*/ 	.word	0x00010350
        /*0fc0*/ 	.word	0x00000008
        /*0fc4*/ 	.word	0x00000000
        /*0fc8*/ 	.short	0x010a
        /*0fca*/ 	.byte	0x3f
	.zero		1


	//   ....[48]....
        /*0fcc*/ 	.word	0x000103e0
        /*0fd0*/ 	.word	0x00000009
        /*0fd4*/ 	.word	0x00000000
        /*0fd8*/ 	.short	0x010a
        /*0fda*/ 	.byte	0x3f
	.zero		1


	//   ....[49]....
        /*0fdc*/ 	.word	0x00010470
        /*0fe0*/ 	.word	0x00000008
        /*0fe4*/ 	.word	0x00000000
        /*0fe8*/ 	.short	0x010a
        /*0fea*/ 	.byte	0x3f
	.zero		1


	//   ....[50]....
        /*0fec*/ 	.word	0x00010500
        /*0ff0*/ 	.word	0x00000009
        /*0ff4*/ 	.word	0x00000000
        /*0ff8*/ 	.short	0x010a
        /*0ffa*/ 	.byte	0x3f
	.zero		1


	//   ....[51]....
        /*0ffc*/ 	.word	0x00010590
        /*1000*/ 	.word	0x00000008
        /*1004*/ 	.word	0x00000000
        /*1008*/ 	.short	0x010a
        /*100a*/ 	.byte	0x3f
	.zero		1


	//   ....[52]....
        /*100c*/ 	.word	0x00010620
        /*1010*/ 	.word	0x00000009
        /*1014*/ 	.word	0x00000000
        /*1018*/ 	.short	0x010a
        /*101a*/ 	.byte	0x3f
	.zero		1


	//   ....[53]....
        /*101c*/ 	.word	0x000106b0
        /*1020*/ 	.word	0x00000008
        /*1024*/ 	.word	0x00000000
        /*1028*/ 	.short	0x010a
        /*102a*/ 	.byte	0x3f
	.zero		1


	//   ....[54]....
        /*102c*/ 	.word	0x00010740
        /*1030*/ 	.word	0x00000009
        /*1034*/ 	.word	0x00000000
        /*1038*/ 	.short	0x010a
        /*103a*/ 	.byte	0x3f
	.zero		1


	//   ....[55]....
        /*103c*/ 	.word	0x000107d0
        /*1040*/ 	.word	0x00000008
        /*1044*/ 	.word	0x00000000
        /*1048*/ 	.short	0x010a
        /*104a*/ 	.byte	0x3f
	.zero		1


	//   ....[56]....
        /*104c*/ 	.word	0x00010860
        /*1050*/ 	.word	0x00000009
        /*1054*/ 	.word	0x00000000
        /*1058*/ 	.short	0x010a
        /*105a*/ 	.byte	0x3f
	.zero		1


	//   ....[57]....
        /*105c*/ 	.word	0x000108f0
        /*1060*/ 	.word	0x00000008
        /*1064*/ 	.word	0x00000000
        /*1068*/ 	.short	0x010a
        /*106a*/ 	.byte	0x3f
	.zero		1


	//   ....[58]....
        /*106c*/ 	.word	0x00010980
        /*1070*/ 	.word	0x00000009
        /*1074*/ 	.word	0x00000000
        /*1078*/ 	.short	0x010a
        /*107a*/ 	.byte	0x3f
	.zero		1


	//   ....[59]....
        /*107c*/ 	.word	0x00010a10
        /*1080*/ 	.word	0x00000008
        /*1084*/ 	.word	0x00000000
        /*1088*/ 	.short	0x010a
        /*108a*/ 	.byte	0x3f
	.zero		1


	//   ....[60]....
        /*108c*/ 	.word	0x00010aa0
        /*1090*/ 	.word	0x00000009
        /*1094*/ 	.word	0x00000000
        /*1098*/ 	.short	0x010a
        /*109a*/ 	.byte	0x3f
	.zero		1


	//   ....[61]....
        /*109c*/ 	.word	0x00010b30
        /*10a0*/ 	.word	0x00000008
        /*10a4*/ 	.word	0x00000000
        /*10a8*/ 	.short	0x010a
        /*10aa*/ 	.byte	0x3f
	.zero		1


	//   ....[62]....
        /*10ac*/ 	.word	0x00010bc0
        /*10b0*/ 	.word	0x0000000b
        /*10b4*/ 	.word	0x00000000
        /*10b8*/ 	.short	0x010a
        /*10ba*/ 	.byte	0x3f
	.zero		1


	//   ....[63]....
        /*10bc*/ 	.word	0x00010c50
        /*10c0*/ 	.word	0x00000003
        /*10c4*/ 	.word	0x00000000
        /*10c8*/ 	.short	0x010a
        /*10ca*/ 	.byte	0x3f
	.zero		1


	//   ....[64]....
        /*10cc*/ 	.word	0x00010cc0
        /*10d0*/ 	.word	0x00000003
        /*10d4*/ 	.word	0x00000000
        /*10d8*/ 	.short	0x010a
        /*10da*/ 	.byte	0x3f
	.zero		1


	//   ....[65]....
        /*10dc*/ 	.word	0x00010d30
        /*10e0*/ 	.word	0x00000000
        /*10e4*/ 	.word	0x00000000
        /*10e8*/ 	.short	0x010a
        /*10ea*/ 	.byte	0x3f
	.zero		1


	//   ....[66]....
        /*10ec*/ 	.word	0x00010e10
        /*10f0*/ 	.word	0x0000000d
        /*10f4*/ 	.word	0x00000090
        /*10f8*/ 	.short	0x010a
        /*10fa*/ 	.byte	0x3f
	.zero		1


	//   ....[67]....
        /*10fc*/ 	.word	0x00010ee0
        /*1100*/ 	.word	0x00000007
        /*1104*/ 	.word	0x00000000
        /*1108*/ 	.short	0x010a
        /*110a*/ 	.byte	0x3f
	.zero		1


	//   ....[68]....
        /*110c*/ 	.word	0x00010f30
        /*1110*/ 	.word	0x00000008
        /*1114*/ 	.word	0x00000000
        /*1118*/ 	.short	0x010a
        /*111a*/ 	.byte	0x3f
	.zero		1


	//   ....[69]....
        /*111c*/ 	.word	0x00010f80
        /*1120*/ 	.word	0x00000009
        /*1124*/ 	.word	0x00000000
        /*1128*/ 	.short	0x010a
        /*112a*/ 	.byte	0x3f
	.zero		1


	//   ....[70]....
        /*112c*/ 	.word	0x00010fd0
        /*1130*/ 	.word	0x00000008
        /*1134*/ 	.word	0x00000000
        /*1138*/ 	.short	0x010a
        /*113a*/ 	.byte	0x3f
	.zero		1


	//   ....[71]....
        /*113c*/ 	.word	0x00011020
        /*1140*/ 	.word	0x00000009
        /*1144*/ 	.word	0x00000000
        /*1148*/ 	.short	0x010a
        /*114a*/ 	.byte	0x3f
	.zero		1


	//   ....[72]....
        /*114c*/ 	.word	0x00011070
        /*1150*/ 	.word	0x00000008
        /*1154*/ 	.word	0x00000000
        /*1158*/ 	.short	0x010a
        /*115a*/ 	.byte	0x3f
	.zero		1


	//   ....[73]....
        /*115c*/ 	.word	0x000110c0
        /*1160*/ 	.word	0x00000009
        /*1164*/ 	.word	0x00000000
        /*1168*/ 	.short	0x010a
        /*116a*/ 	.byte	0x3f
	.zero		1


	//   ....[74]....
        /*116c*/ 	.word	0x00011110
        /*1170*/ 	.word	0x00000008
        /*1174*/ 	.word	0x00000000
        /*1178*/ 	.short	0x010a
        /*117a*/ 	.byte	0x3f
	.zero		1


	//   ....[75]....
        /*117c*/ 	.word	0x00011160
        /*1180*/ 	.word	0x00000009
        /*1184*/ 	.word	0x00000000
        /*1188*/ 	.short	0x010a
        /*118a*/ 	.byte	0x3f
	.zero		1


	//   ....[76]....
        /*118c*/ 	.word	0x000111b0
        /*1190*/ 	.word	0x00000008
        /*1194*/ 	.word	0x00000000
        /*1198*/ 	.short	0x010a
        /*119a*/ 	.byte	0x3f
	.zero		1


	//   ....[77]....
        /*119c*/ 	.word	0x00011200
        /*11a0*/ 	.word	0x00000009
        /*11a4*/ 	.word	0x00000000
        /*11a8*/ 	.short	0x010a
        /*11aa*/ 	.byte	0x3f
	.zero		1


	//   ....[78]....
        /*11ac*/ 	.word	0x00011250
        /*11b0*/ 	.word	0x00000008
        /*11b4*/ 	.word	0x00000000
        /*11b8*/ 	.short	0x010a
        /*11ba*/ 	.byte	0x3f
	.zero		1


	//   ....[79]....
        /*11bc*/ 	.word	0x000112a0
        /*11c0*/ 	.word	0x00000009
        /*11c4*/ 	.word	0x00000000
        /*11c8*/ 	.short	0x010a
        /*11ca*/ 	.byte	0x3f
	.zero		1


	//   ....[80]....
        /*11cc*/ 	.word	0x000112f0
        /*11d0*/ 	.word	0x00000008
        /*11d4*/ 	.word	0x00000000
        /*11d8*/ 	.short	0x010a
        /*11da*/ 	.byte	0x3f
	.zero		1


	//   ....[81]....
        /*11dc*/ 	.word	0x00011340
        /*11e0*/ 	.word	0x00000009
        /*11e4*/ 	.word	0x00000000
        /*11e8*/ 	.short	0x010a
        /*11ea*/ 	.byte	0x3f
	.zero		1


	//   ....[82]....
        /*11ec*/ 	.word	0x00011390
        /*11f0*/ 	.word	0x00000008
        /*11f4*/ 	.word	0x00000000
        /*11f8*/ 	.short	0x010a
        /*11fa*/ 	.byte	0x3f
	.zero		1


	//   ....[83]....
        /*11fc*/ 	.word	0x000113e0
        /*1200*/ 	.word	0x0000000b
        /*1204*/ 	.word	0x00000000
        /*1208*/ 	.short	0x010a
        /*120a*/ 	.byte	0x3f
	.zero		1


	//----- nvinfo : EIATTR_NUM_MBARRIERS
	.align		4
.L_30:
        /*120c*/ 	.byte	0x03, 0x38
        /*120e*/ 	.short	0x0026


	//----- nvinfo : EIATTR_EXIT_INSTR_OFFSETS
	.align		4
        /*1210*/ 	.byte	0x04, 0x1c
        /*1212*/ 	.short	(.L_32 - .L_31)


	//   ....[0]....
.L_31:
        /*1214*/ 	.word	0x00000b30


	//   ....[1]....
        /*1218*/ 	.word	0x000013c0


	//   ....[2]....
        /*121c*/ 	.word	0x0000ee70


	//   ....[3]....
        /*1220*/ 	.word	0x0000f400


	//   ....[4]....
        /*1224*/ 	.word	0x00010ca0


	//----- nvinfo : EIATTR_MAX_THREADS
	.align		4
.L_32:
        /*1228*/ 	.byte	0x04, 0x05
        /*122a*/ 	.short	(.L_34 - .L_33)
.L_33:
        /*122c*/ 	.word	0x00000180
        /*1230*/ 	.word	0x00000001
        /*1234*/ 	.word	0x00000001


	//----- nvinfo : EIATTR_CRS_STACK_SIZE
	.align		4
.L_34:
        /*1238*/ 	.byte	0x04, 0x1e
        /*123a*/ 	.short	(.L_36 - .L_35)
.L_35:
        /*123c*/ 	.word	0x00000000


	//----- nvinfo : EIATTR_CBANK_PARAM_SIZE
	.align		4
.L_36:
        /*1240*/ 	.byte	0x03, 0x19
        /*1242*/ 	.short	0x0470


	//----- nvinfo : EIATTR_PARAM_CBANK
	.align		4
        /*1244*/ 	.byte	0x04, 0x0a
        /*1246*/ 	.short	(.L_38 - .L_37)
	.align		4
.L_37:
        /*1248*/ 	.word	index@(.nv.constant0._ZN7cutlass13device_kernelINS_4gemm6kernel13GemmUniversalIN4cute5tupleIJiiiiEEENS1_10collective13CollectiveMmaINS1_37MainloopSm90TmaGmmaWarpSpecializedFP8ILi18ENS5_IJNS4_1CILi1EEENSA_ILi2EEESB_EEENS1_35KernelTmaWarpSpecializedCooperativeEEENS5_IJNSA_ILi256EEENSA_ILi128EEENSA_ILi32EEEEEENS_12float_e5m2_tENS5_IJlSB_lEEESK_SL_NS4_8TiledMMAINS4_8MMA_AtomIJNS4_4SM904GMMA31MMA_64x128x32_F32E5M2E5M2_SS_TNILNSP_7ScaleInE1ELSR_1EEEEEENS4_6LayoutINS5_IJSC_SB_SB_EEENS5_IJSB_NSA_ILi0EEESW_EEEEENS5_IJNS4_10UnderscoreESZ_SZ_EEEEENS4_23SM90_TMA_LOAD_MULTICASTENS4_14ComposedLayoutINS4_7SwizzleILi1ELi4ELi3EEENS4_18smem_ptr_flag_bitsILi8EEENSU_INS5_IJNSA_ILi8EEESI_EEENS5_IJSI_SB_EEEEEEEvNS4_8identityENS4_13SM90_TMA_LOADES1C_vS1D_EENS_8epilogue10collective6detail29Sm90TmaWarpSpecializedAdapterINS1H_15DefaultEpilogueISK_SL_SL_NS1G_6thread17LinearCombinationISK_Li1EffLNS1L_9ScaleType4KindE0ELNS_15FloatRoundStyleE2ESK_EENS1_15EpilogueDefaultEEEEEvvEEEEvNT_6ParamsE)
        /*124c*/ 	.short	0x0210
        /*124e*/ 	.short	0x0470


	//----- nvinfo : EIATTR_SW_WAR
	.align		4
.L_38:
        /*1250*/ 	.byte	0x04, 0x36
        /*1252*/ 	.short	(.L_40 - .L_39)
.L_39:
        /*1254*/ 	.word	0x00000008
.L_40:


//--------------------- .nv.callgraph             --------------------------
	.section	.nv.callgraph,"",@"SHT_CUDA_CALLGRAPH"
	.align	4
	.sectionentsize	8
	.align		4
        /*0000*/ 	.word	0x00000000
	.align		4
        /*0004*/ 	.word	0xffffffff
	.align		4
        /*0008*/ 	.word	0x00000000
	.align		4
        /*000c*/ 	.word	0xfffffffe
	.align		4
        /*0010*/ 	.word	0x00000000
	.align		4
        /*0014*/ 	.word	0xfffffffd
	.align		4
        /*0018*/ 	.word	0x00000000
	.align		4
        /*001c*/ 	.word	0xfffffffc


//--------------------- .nv.constant4             --------------------------
	.section	.nv.constant4,"a",@progbits
	.align	8
	.align		8
.nv.constant4:
        /*0000*/ 	.dword	_ZN40_INTERNAL_c4230544_4_k_cu_16f80e88_190004cuda3std3__45__cpo5beginE
	.align		8
        /*0008*/ 	.dword	_ZN40_INTERNAL_c4230544_4_k_cu_16f80e88_190004cuda3std3__45__cpo3endE
	.align		8
        /*0010*/ 	.dword	_ZN40_INTERNAL_c4230544_4_k_cu_16f80e88_190004cuda3std3__45__cpo6cbeginE
	.align		8
        /*0018*/ 	.dword	_ZN40_INTERNAL_c4230544_4_k_cu_16f80e88_190004cuda3std3__45__cpo4cendE
	.align		8
        /*0020*/ 	.dword	_ZN40_INTERNAL_c4230544_4_k_cu_16f80e88_190004cuda3std3__442_GLOBAL__N__c4230544_4_k_cu_16f80e88_190006ignoreE
	.align		8
        /*0028*/ 	.dword	_ZN40_INTERNAL_c4230544_4_k_cu_16f80e88_190004cuda3std3__419piecewise_constructE
	.align		8
        /*0030*/ 	.dword	_ZN40_INTERNAL_c4230544_4_k_cu_16f80e88_190004cuda3std3__48in_placeE
	.align		8
        /*0038*/ 	.dword	_ZN40_INTERNAL_c4230544_4_k_cu_16f80e88_190004cuda3std6ranges3__45__cpo4swapE
	.align		8
        /*0040*/ 	.dword	_ZN40_INTERNAL_c4230544_4_k_cu_16f80e88_190004cuda3std6ranges3__45__cpo9iter_moveE
	.align		8
        /*0048*/ 	.dword	_ZN40_INTERNAL_c4230544_4_k_cu_16f80e88_190004cute7productE
	.align		8
        /*0050*/ 	.dword	_ZN40_INTERNAL_c4230544_4_k_cu_16f80e88_190004cute1_E


//--------------------- .text._ZN7cutlass13device_kernelINS_4gemm6kernel13GemmUniversalIN4cute5tupleIJiiiiEEENS1_10collective13CollectiveMmaINS1_37MainloopSm90TmaGmmaWarpSpecializedFP8ILi18ENS5_IJNS4_1CILi1EEENSA_ILi2EEESB_EEENS1_35KernelTmaWarpSpecializedCooperativeEEENS5_IJNSA_ILi256EEENSA_ILi128EEENSA_ILi32EEEEEENS_12float_e5m2_tENS5_IJlSB_lEEESK_SL_NS4_8TiledMMAINS4_8MMA_AtomIJNS4_4SM904GMMA31MMA_64x128x32_F32E5M2E5M2_SS_TNILNSP_7ScaleInE1ELSR_1EEEEEENS4_6LayoutINS5_IJSC_SB_SB_EEENS5_IJSB_NSA_ILi0EEESW_EEEEENS5_IJNS4_10UnderscoreESZ_SZ_EEEEENS4_23SM90_TMA_LOAD_MULTICASTENS4_14ComposedLayoutINS4_7SwizzleILi1ELi4ELi3EEENS4_18smem_ptr_flag_bitsILi8EEENSU_INS5_IJNSA_ILi8EEESI_EEENS5_IJSI_SB_EEEEEEEvNS4_8identityENS4_13SM90_TMA_LOADES1C_vS1D_EENS_8epilogue10collective6detail29Sm90TmaWarpSpecializedAdapterINS1H_15DefaultEpilogueISK_SL_SL_NS1G_6thread17LinearCombinationISK_Li1EffLNS1L_9ScaleType4KindE0ELNS_15FloatRoundStyleE2ESK_EENS1_15EpilogueDefaultEEEEEvvEEEEvNT_6ParamsE --------------------------
	.section	.text._ZN7cutlass13device_kernelINS_4gemm6kernel13GemmUniversalIN4cute5tupleIJiiiiEEENS1_10collective13CollectiveMmaINS1_37MainloopSm90TmaGmmaWarpSpecializedFP8ILi18ENS5_IJNS4_1CILi1EEENSA_ILi2EEESB_EEENS1_35KernelTmaWarpSpecializedCooperativeEEENS5_IJNSA_ILi256EEENSA_ILi128EEENSA_ILi32EEEEEENS_12float_e5m2_tENS5_IJlSB_lEEESK_SL_NS4_8TiledMMAINS4_8MMA_AtomIJNS4_4SM904GMMA31MMA_64x128x32_F32E5M2E5M2_SS_TNILNSP_7ScaleInE1ELSR_1EEEEEENS4_6LayoutINS5_IJSC_SB_SB_EEENS5_IJSB_NSA_ILi0EEESW_EEEEENS5_IJNS4_10UnderscoreESZ_SZ_EEEEENS4_23SM90_TMA_LOAD_MULTICASTENS4_14ComposedLayoutINS4_7SwizzleILi1ELi4ELi3EEENS4_18smem_ptr_flag_bitsILi8EEENSU_INS5_IJNSA_ILi8EEESI_EEENS5_IJSI_SB_EEEEEEEvNS4_8identityENS4_13SM90_TMA_LOADES1C_vS1D_EENS_8epilogue10collective6detail29Sm90TmaWarpSpecializedAdapterINS1H_15DefaultEpilogueISK_SL_SL_NS1G_6thread17LinearCombinationISK_Li1EffLNS1L_9ScaleType4KindE0ELNS_15FloatRoundStyleE2ESK_EENS1_15EpilogueDefaultEEEEEvvEEEEvNT_6ParamsE,"ax",@progbits
	.align	128
.text._ZN7cutlass13device_kernelINS_4gemm6kernel13GemmUniversalIN4cute5tupleIJiiiiEEENS1_10collective13CollectiveMmaINS1_37MainloopSm90TmaGmmaWarpSpecializedFP8ILi18ENS5_IJNS4_1CILi1EEENSA_ILi2EEESB_EEENS1_35KernelTmaWarpSpecializedCooperativeEEENS5_IJNSA_ILi256EEENSA_ILi128EEENSA_ILi32EEEEEENS_12float_e5m2_tENS5_IJlSB_lEEESK_SL_NS4_8TiledMMAINS4_8MMA_AtomIJNS4_4SM904GMMA31MMA_64x128x32_F32E5M2E5M2_SS_TNILNSP_7ScaleInE1ELSR_1EEEEEENS4_6LayoutINS5_IJSC_SB_SB_EEENS5_IJSB_NSA_ILi0EEESW_EEEEENS5_IJNS4_10UnderscoreESZ_SZ_EEEEENS4_23SM90_TMA_LOAD_MULTICASTENS4_14ComposedLayoutINS4_7SwizzleILi1ELi4ELi3EEENS4_18smem_ptr_flag_bitsILi8EEENSU_INS5_IJNSA_ILi8EEESI_EEENS5_IJSI_SB_EEEEEEEvNS4_8identityENS4_13SM90_TMA_LOADES1C_vS1D_EENS_8epilogue10collective6detail29Sm90TmaWarpSpecializedAdapterINS1H_15DefaultEpilogueISK_SL_SL_NS1G_6thread17LinearCombinationISK_Li1EffLNS1L_9ScaleType4KindE0ELNS_15FloatRoundStyleE2ESK_EENS1_15EpilogueDefaultEEEEEvvEEEEvNT_6ParamsE:
        .type           _ZN7cutlass13device_kernelINS_4gemm6kernel13GemmUniversalIN4cute5tupleIJiiiiEEENS1_10collective13CollectiveMmaINS1_37MainloopSm90TmaGmmaWarpSpecializedFP8ILi18ENS5_IJNS4_1CILi1EEENSA_ILi2EEESB_EEENS1_35KernelTmaWarpSpecializedCooperativeEEENS5_IJNSA_ILi256EEENSA_ILi128EEENSA_ILi32EEEEEENS_12float_e5m2_tENS5_IJlSB_lEEESK_SL_NS4_8TiledMMAINS4_8MMA_AtomIJNS4_4SM904GMMA31MMA_64x128x32_F32E5M2E5M2_SS_TNILNSP_7ScaleInE1ELSR_1EEEEEENS4_6LayoutINS5_IJSC_SB_SB_EEENS5_IJSB_NSA_ILi0EEESW_EEEEENS5_IJNS4_10UnderscoreESZ_SZ_EEEEENS4_23SM90_TMA_LOAD_MULTICASTENS4_14ComposedLayoutINS4_7SwizzleILi1ELi4ELi3EEENS4_18smem_ptr_flag_bitsILi8EEENSU_INS5_IJNSA_ILi8EEESI_EEENS5_IJSI_SB_EEEEEEEvNS4_8identityENS4_13SM90_TMA_LOADES1C_vS1D_EENS_8epilogue10collective6detail29Sm90TmaWarpSpecializedAdapterINS1H_15DefaultEpilogueISK_SL_SL_NS1G_6thread17LinearCombinationISK_Li1EffLNS1L_9ScaleType4KindE0ELNS_15FloatRoundStyleE2ESK_EENS1_15EpilogueDefaultEEEEEvvEEEEvNT_6ParamsE,@function
        .size           _ZN7cutlass13device_kernelINS_4gemm6kernel13GemmUniversalIN4cute5tupleIJiiiiEEENS1_10collective13CollectiveMmaINS1_37MainloopSm90TmaGmmaWarpSpecializedFP8ILi18ENS5_IJNS4_1CILi1EEENSA_ILi2EEESB_EEENS1_35KernelTmaWarpSpecializedCooperativeEEENS5_IJNSA_ILi256EEENSA_ILi128EEENSA_ILi32EEEEEENS_12float_e5m2_tENS5_IJlSB_lEEESK_SL_NS4_8TiledMMAINS4_8MMA_AtomIJNS4_4SM904GMMA31MMA_64x128x32_F32E5M2E5M2_SS_TNILNSP_7ScaleInE1ELSR_1EEEEEENS4_6LayoutINS5_IJSC_SB_SB_EEENS5_IJSB_NSA_ILi0EEESW_EEEEENS5_IJNS4_10UnderscoreESZ_SZ_EEEEENS4_23SM90_TMA_LOAD_MULTICASTENS4_14ComposedLayoutINS4_7SwizzleILi1ELi4ELi3EEENS4_18smem_ptr_flag_bitsILi8EEENSU_INS5_IJNSA_ILi8EEESI_EEENS5_IJSI_SB_EEEEEEEvNS4_8identityENS4_13SM90_TMA_LOADES1C_vS1D_EENS_8epilogue10collective6detail29Sm90TmaWarpSpecializedAdapterINS1H_15DefaultEpilogueISK_SL_SL_NS1G_6thread17LinearCombinationISK_Li1EffLNS1L_9ScaleType4KindE0ELNS_15FloatRoundStyleE2ESK_EENS1_15EpilogueDefaultEEEEEvvEEEEvNT_6ParamsE,(.L_x_363 - _ZN7cutlass13device_kernelINS_4gemm6kernel13GemmUniversalIN4cute5tupleIJiiiiEEENS1_10collective13CollectiveMmaINS1_37MainloopSm90TmaGmmaWarpSpecializedFP8ILi18ENS5_IJNS4_1CILi1EEENSA_ILi2EEESB_EEENS1_35KernelTmaWarpSpecializedCooperativeEEENS5_IJNSA_ILi256EEENSA_ILi128EEENSA_ILi32EEEEEENS_12float_e5m2_tENS5_IJlSB_lEEESK_SL_NS4_8TiledMMAINS4_8MMA_AtomIJNS4_4SM904GMMA31MMA_64x128x32_F32E5M2E5M2_SS_TNILNSP_7ScaleInE1ELSR_1EEEEEENS4_6LayoutINS5_IJSC_SB_SB_EEENS5_IJSB_NSA_ILi0EEESW_EEEEENS5_IJNS4_10UnderscoreESZ_SZ_EEEEENS4_23SM90_TMA_LOAD_MULTICASTENS4_14ComposedLayoutINS4_7SwizzleILi1ELi4ELi3EEENS4_18smem_ptr_flag_bitsILi8EEENSU_INS5_IJNSA_ILi8EEESI_EEENS5_IJSI_SB_EEEEEEEvNS4_8identityENS4_13SM90_TMA_LOADES1C_vS1D_EENS_8epilogue10collective6detail29Sm90TmaWarpSpecializedAdapterINS1H_15DefaultEpilogueISK_SL_SL_NS1G_6thread17LinearCombinationISK_Li1EffLNS1L_9ScaleType4KindE0ELNS_15FloatRoundStyleE2ESK_EENS1_15EpilogueDefaultEEEEEvvEEEEvNT_6ParamsE)
        .other          _ZN7cutlass13device_kernelINS_4gemm6kernel13GemmUniversalIN4cute5tupleIJiiiiEEENS1_10collective13CollectiveMmaINS1_37MainloopSm90TmaGmmaWarpSpecializedFP8ILi18ENS5_IJNS4_1CILi1EEENSA_ILi2EEESB_EEENS1_35KernelTmaWarpSpecializedCooperativeEEENS5_IJNSA_ILi256EEENSA_ILi128EEENSA_ILi32EEEEEENS_12float_e5m2_tENS5_IJlSB_lEEESK_SL_NS4_8TiledMMAINS4_8MMA_AtomIJNS4_4SM904GMMA31MMA_64x128x32_F32E5M2E5M2_SS_TNILNSP_7ScaleInE1ELSR_1EEEEEENS4_6LayoutINS5_IJSC_SB_SB_EEENS5_IJSB_NSA_ILi0EEESW_EEEEENS5_IJNS4_10UnderscoreESZ_SZ_EEEEENS4_23SM90_TMA_LOAD_MULTICASTENS4_14ComposedLayoutINS4_7SwizzleILi1ELi4ELi3EEENS4_18smem_ptr_flag_bitsILi8EEENSU_INS5_IJNSA_ILi8EEESI_EEENS5_IJSI_SB_EEEEEEEvNS4_8identityENS4_13SM90_TMA_LOADES1C_vS1D_EENS_8epilogue10collective6detail29Sm90TmaWarpSpecializedAdapterINS1H_15DefaultEpilogueISK_SL_SL_NS1G_6thread17LinearCombinationISK_Li1EffLNS1L_9ScaleType4KindE0ELNS_15FloatRoundStyleE2ESK_EENS1_15EpilogueDefaultEEEEEvvEEEEvNT_6ParamsE,@"STO_CUDA_ENTRY STV_DEFAULT"
_ZN7cutlass13device_kernelINS_4gemm6kernel13GemmUniversalIN4cute5tupleIJiiiiEEENS1_10collective13CollectiveMmaINS1_37MainloopSm90TmaGmmaWarpSpecializedFP8ILi18ENS5_IJNS4_1CILi1EEENSA_ILi2EEESB_EEENS1_35KernelTmaWarpSpecializedCooperativeEEENS5_IJNSA_ILi256EEENSA_ILi128EEENSA_ILi32EEEEEENS_12float_e5m2_tENS5_IJlSB_lEEESK_SL_NS4_8TiledMMAINS4_8MMA_AtomIJNS4_4SM904GMMA31MMA_64x128x32_F32E5M2E5M2_SS_TNILNSP_7ScaleInE1ELSR_1EEEEEENS4_6LayoutINS5_IJSC_SB_SB_EEENS5_IJSB_NSA_ILi0EEESW_EEEEENS5_IJNS4_10UnderscoreESZ_SZ_EEEEENS4_23SM90_TMA_LOAD_MULTICASTENS4_14ComposedLayoutINS4_7SwizzleILi1ELi4ELi3EEENS4_18smem_ptr_flag_bitsILi8EEENSU_INS5_IJNSA_ILi8EEESI_EEENS5_IJSI_SB_EEEEEEEvNS4_8identityENS4_13SM90_TMA_LOADES1C_vS1D_EENS_8epilogue10collective6detail29Sm90TmaWarpSpecializedAdapterINS1H_15DefaultEpilogueISK_SL_SL_NS1G_6thread17LinearCombinationISK_Li1EffLNS1L_9ScaleType4KindE0ELNS_15FloatRoundStyleE2ESK_EENS1_15EpilogueDefaultEEEEEvvEEEEvNT_6ParamsE:
[----:B------:R-:W0:Y:S02]  /*0000*/  LDC R1, c[0x0][0x28] ;  /* 0x00000a00ff017b82 */ /* 0x000e240000000800 */
[----:B0-----:R-:W-:Y:S01]  /*0010*/  VIADD R1, R1, 0xffffff00 ;  /* 0xffffff0001017836 */ /* 0x001fe20000000000 */
[----:B------:R-:W0:Y:S01]  /*0020*/  S2R R5, SR_TID.X ;  /* 0x0000000000057919 */ /* 0x000e220000002100 */
[----:B------:R-:W-:Y:S01]  /*0030*/  ELECT P0, URZ, PT ;  /* 0x00000000003f782f */ /* 0x000fe20003800000 */
[----:B------:R-:W-:Y:S01]  /*0040*/  BSSY B0, `(.L_x_0) ;  /* 0x0000015000007945 */ /* 0x000fe20003800000 */
[--C-:B0-----:R-:W-:Y:S02]  /*0050*/  SHF.R.U32.HI R0, RZ, 0x5, R5.reuse ;  /* 0x00000005ff007819 */ /* 0x101fe40000011605 */
[----:B------:R-:W-:-:S03]  /*0060*/  SHF.R.U32.HI R2, RZ, 0x7, R5 ;  /* 0x00000007ff027819 */ /* 0x000fc60000011605 */
[----:B------:R-:W0:Y:S04]  /*0070*/  SHFL.IDX PT, R3, R0, RZ, 0x1f ;  /* 0x00001fff00037589 */ /* 0x000e2800000e0000 */
[----:B------:R-:W1:Y:S01]  /*0080*/  SHFL.IDX PT, R2, R2, RZ, 0x1f ;  /* 0x00001fff02027589 */ /* 0x000e6200000e0000 */
[----:B0-----:R-:W-:Y:S02]  /*0090*/  R2UR UR4, R3 ;  /* 0x00000000030472ca */ /* 0x001fe400000e0000 */
[----:B-1----:R-:W-:-:S11]  /*00a0*/  R2UR UR6, R2 ;  /* 0x00000000020672ca */ /* 0x002fd600000e0000 */
[----:B------:R-:W-:Y:S02]  /*00b0*/  USHF.R.S32.HI UR5, URZ, 0x1f, UR4 ;  /* 0x0000001f3f057899 */ /* 0x000fe40008011404 */
[----:B------:R-:W-:Y:S02]  /*00c0*/  ISETP.NE.OR P0, PT, RZ, UR4, !P0 ;  /* 0x00000004ff007c0c */ /* 0x000fe4000c705670 */
[----:B------:R-:W-:-:S04]  /*00d0*/  ULEA.HI UR5, UR5, UR4, URZ, 0x2 ;  /* 0x0000000405057291 */ /* 0x000fc8000f8f103f */
[----:B------:R-:W-:-:S04]  /*00e0*/  ULOP3.LUT UR5, UR5, 0xfffffffc, URZ, 0xc0, !UPT ;  /* 0xfffffffc05057892 */ /* 0x000fc8000f8ec03f */
[----:B------:R-:W-:-:S03]  /*00f0*/  UIADD3 UR8, UR4, -UR5, URZ ;  /* 0x8000000504087290 */ /* 0x000fc6000fffe03f */
[----:B------:R-:W-:Y:S09]  /*0100*/  @P0 BRA `(.L_x_1) ;  /* 0x0000000000200947 */ /* 0x000ff20003800000 */
[----:B------:R-:W-:Y:S02]  /*0110*/  ULDC.64 UR4, c[0x0][0x198] ;  /* 0x0000660000047ab9 */ /* 0x000fe40000000a00 */
[----:B------:R-:W-:Y:S02]  /*0120*/  UIADD3 UR10, UP0, UR4, 0xf0, URZ ;  /* 0x000000f0040a7890 */ /* 0x000fe4000ff1e03f */
[----:B------:R-:W-:Y:S02]  /*0130*/  UIADD3 UR4, UP1, UR4, 0x1f0, URZ ;  /* 0x000001f004047890 */ /* 0x000fe4000ff3e03f */
[----:B------:R-:W-:Y:S02]  /*0140*/  UIADD3.X UR11, URZ, UR5, URZ, UP0, !UPT ;  /* 0x000000053f0b7290 */ /* 0x000fe400087fe43f */
[----:B------:R-:W-:-:S07]  /*0150*/  UIADD3.X UR5, URZ, UR5, URZ, UP1, !UPT ;  /* 0x000000053f057290 */ /* 0x000fce0008ffe43f */
[----:B------:R0:W-:Y:S02]  /*0160*/  UTMACCTL.PF [UR10] ;  /* 0x000000000a0079b9 */ /* 0x0001e40008040000 */
[----:B------:R0:W-:Y:S02]  /*0170*/  UTMACCTL.PF [UR4] ;  /* 0x00000000040079b9 */ /* 0x0001e40008040000 */
[----:B0-----:R-:W-:Y:S01]  /*0180*/  NOP ;  /* 0x0000000000007918 */ /* 0x001fe20000000000 */
.L_x_1:
[----:B------:R-:W-:Y:S05]  /*0190*/  BSYNC B0 ;  /* 0x0000000000007941 */ /* 0x000fea0003800000 */
.L_x_0:
[----:B------:R-:W0:Y:S01]  /*01a0*/  SHFL.IDX PT, R3, R0, RZ, 0x1f ;  /* 0x00001fff00037589 */ /* 0x000e2200000e0000 */
[----:B------:R-:W-:Y:S01]  /*01b0*/  UISETP.NE.AND UP0, UPT, UR8, 0x3, UPT ;  /* 0x000000030800788c */ /* 0x000fe2000bf05270 */
[----:B------:R-:W-:Y:S01]  /*01c0*/  ISETP.NE.AND P2, PT, RZ, UR6, PT ;  /* 0x00000006ff007c0c */ /* 0x000fe2000bf45270 */
[----:B------:R-:W-:Y:S02]  /*01d0*/  UIADD3 UR10, UR6, -0x1, URZ ;  /* 0xffffffff060a7890 */ /* 0x000fe4000fffe03f */
[----:B------:R-:W-:Y:S02]  /*01e0*/  UISETP.EQ.OR UP0, UPT, UR8, URZ, !UP0 ;  /* 0x0000003f0800728c */ /* 0x000fe4000c702670 */
[----:B------:R-:W-:Y:S02]  /*01f0*/  UISETP.GE.U32.AND UP1, UPT, UR10, 0x2, UPT ;  /* 0x000000020a00788c */ /* 0x000fe4000bf26070 */
[----:B------:R-:W-:-:S04]  /*0200*/  UISETP.EQ.AND UP0, UPT, UR6, URZ, UP0 ;  /* 0x0000003f0600728c */ /* 0x000fc80008702270 */
[----:B------:R-:W-:-:S04]  /*0210*/  USEL UR13, URZ, 0x1, !UP0 ;  /* 0x000000013f0d7887 */ /* 0x000fc8000c000000 */
[----:B------:R-:W-:Y:S01]  /*0220*/  USEL UR13, UR13, 0x2, UP1 ;  /* 0x000000020d0d7887 */ /* 0x000fe20008800000 */
[----:B0-----:R-:W-:-:S13]  /*0230*/  ISETP.NE.AND P0, PT, R3, RZ, PT ;  /* 0x000000ff0300720c */ /* 0x001fda0003f05270 */
[----:B------:R-:W-:Y:S05]  /*0240*/  @P0 BRA `(.L_x_2) ;  /* 0x0000000000d40947 */ /* 0x000fea0003800000 */
[----:B------:R-:W-:Y:S01]  /*0250*/  ELECT P0, URZ, PT ;  /* 0x00000000003f782f */ /* 0x000fe20003800000 */
[----:B------:R-:W-:-:S12]  /*0260*/  BSSY B0, `(.L_x_2) ;  /* 0x0000033000007945 */ /* 0x000fd80003800000 */
[----:B------:R-:W-:Y:S05]  /*0270*/  @!P0 BRA `(.L_x_3) ;  /* 0x0000000000c48947 */ /* 0x000fea0003800000 */
[----:B------:R-:W0:Y:S01]  /*0280*/  S2UR UR9, SR_CgaCtaId ;  /* 0x00000000000979c3 */ /* 0x000e220000008800 */
[----:B------:R-:W-:Y:S01]  /*0290*/  UMOV UR4, 0x400 ;  /* 0x0000040000047882 */ /* 0x000fe20000000000 */
[----:B------:R-:W-:Y:S01]  /*02a0*/  UMOV UR5, 0x1 ;  /* 0x0000000100057882 */ /* 0x000fe20000000000 */
[----:B------:R-:W-:Y:S02]  /*02b0*/  UMOV UR6, 0x4 ;  /* 0x0000000400067882 */ /* 0x000fe40000000000 */
[----:B------:R-:W-:-:S04]  /*02c0*/  UIADD3 UR6, -UR6, 0x100000, URZ ;  /* 0x0010000006067890 */ /* 0x000fc8000fffe13f */
[----:B------:R-:W-:Y:S02]  /*02d0*/  USHF.L.U32 UR7, UR6, 0xb, URZ ;  /* 0x0000000b06077899 */ /* 0x000fe4000800063f */
[----:B------:R-:W-:Y:S02]  /*02e0*/  USHF.L.U32 UR6, UR6, 0x1, URZ ;  /* 0x0000000106067899 */ /* 0x000fe4000800063f */
[----:B0-----:R-:W-:Y:S02]  /*02f0*/  ULEA UR9, UR9, UR4, 0x18 ;  /* 0x0000000409097291 */ /* 0x001fe4000f8ec03f */
[----:B------:R-:W-:-:S04]  /*0300*/  UIADD3 UR4, -UR5, 0x100000, URZ ;  /* 0x0010000005047890 */ /* 0x000fc8000fffe13f */
[----:B------:R-:W-:Y:S02]  /*0310*/  USHF.L.U32 UR5, UR4, 0xb, URZ ;  /* 0x0000000b04057899 */ /* 0x000fe4000800063f */
[----:B------:R-:W-:Y:S01]  /*0320*/  USHF.L.U32 UR4, UR4, 0x1, URZ ;  /* 0x0000000104047899 */ /* 0x000fe2000800063f */
[----:B------:R-:W0:Y:S11]  /*0330*/  FENCE.VIEW.ASYNC.S ;  /* 0x00000000000073c6 */ /* 0x000e360000000000 */
[----:B0-----:R0:W1:Y:S01]  /*0340*/  SYNCS.EXCH.64 URZ, [UR9], UR4 ;  /* 0x00000004093f75b2 */ /* 0x0010620008000100 */
[----:B------:R0:W2:Y:S01]  /*0350*/  SYNCS.EXCH.64 URZ, [UR9+0x90], UR6 ;  /* 0x00009006093f75b2 */ /* 0x0000a20008000100 */
[----:B------:R0:W3:Y:S01]  /*0360*/  SYNCS.EXCH.64 URZ, [UR9+0x8], UR4 ;  /* 0x00000804093f75b2 */ /* 0x0000e20008000100 */
[----:B------:R0:W4:Y:S01]  /*0370*/  SYNCS.EXCH.64 URZ, [UR9+0x98], UR6 ;  /* 0x00009806093f75b2 */ /* 0x0001220008000100 */
[----:B------:R0:W0:Y:S01]  /*0380*/  SYNCS.EXCH.64 URZ, [UR9+0x10], UR4 ;  /* 0x00001004093f75b2 */ /* 0x0000220008000100 */
        /* <DEDUP_REMOVED lines=31> */
[----:B-1234-:R-:W-:Y:S01]  /*0580*/  NOP ;  /* 0x0000000000007918 */ /* 0x01efe20000000000 */
.L_x_3:
[----:B0-----:R-:W-:Y:S05]  /*0590*/  BSYNC B0 ;  /* 0x0000000000007941 */ /* 0x001fea0003800000 */
.L_x_2:
[----:B------:R-:W-:Y:S01]  /*05a0*/  SHF.R.S32.HI R4, RZ, 0x1f, R5 ;  /* 0x0000001fff047819 */ /* 0x000fe20000011405 */
[----:B------:R-:W0:Y:S01]  /*05b0*/  SHFL.IDX PT, R0, R0, RZ, 0x1f ;  /* 0x00001fff00007589 */ /* 0x000e2200000e0000 */
[----:B------:R-:W-:Y:S01]  /*05c0*/  ELECT P0, URZ, PT ;  /* 0x00000000003f782f */ /* 0x000fe20003800000 */
[----:B------:R-:W1:Y:S01]  /*05d0*/  S2UR UR9, SR_CTAID.X ;  /* 0x00000000000979c3 */ /* 0x000e620000002500 */
[----:B------:R-:W-:Y:S01]  /*05e0*/  LEA.HI R4, R4, R5, RZ, 0x7 ;  /* 0x0000000504047211 */ /* 0x000fe200078f38ff */
[----:B------:R-:W2:Y:S01]  /*05f0*/  S2R R2, SR_CTAID.Y ;  /* 0x0000000000027919 */ /* 0x000ea20000002600 */
[----:B------:R-:W-:Y:S01]  /*0600*/  SHF.R.S32.HI R6, RZ, 0x1f, R3 ;  /* 0x0000001fff067819 */ /* 0x000fe20000011403 */
[----:B------:R-:W-:Y:S01]  /*0610*/  ULDC UR4, c[0x0][0x154] ;  /* 0x0000550000047ab9 */ /* 0x000fe20000000800 */
[----:B------:R-:W-:Y:S01]  /*0620*/  LOP3.LUT R4, R4, 0xffffff80, RZ, 0xc0, !PT ;  /* 0xffffff8004047812 */ /* 0x000fe200078ec0ff */
[----:B------:R-:W-:Y:S01]  /*0630*/  NOP ;  /* 0x0000000000007918 */ /* 0x000fe20000000000 */
[----:B------:R-:W-:Y:S01]  /*0640*/  LEA.HI R6, R6, R3, RZ, 0x2 ;  /* 0x0000000306067211 */ /* 0x000fe200078f10ff */
[----:B------:R-:W3:Y:S01]  /*0650*/  LDC R11, c[0x0][0x148] ;  /* 0x00005200ff0b7b82 */ /* 0x000ee20000000800 */
[----:B------:R-:W-:Y:S01]  /*0660*/  NOP ;  /* 0x0000000000007918 */ /* 0x000fe20000000000 */
[----:B------:R-:W-:Y:S01]  /*0670*/  IMAD.IADD R4, R5, 0x1, -R4 ;  /* 0x0000000105047824 */ /* 0x000fe200078e0a04 */
[----:B------:R-:W-:-:S04]  /*0680*/  LOP3.LUT R6, R6, 0x3ffffffc, RZ, 0xc0, !PT ;  /* 0x3ffffffc06067812 */ /* 0x000fc800078ec0ff */
[----:B------:R-:W-:Y:S01]  /*0690*/  SHF.R.S32.HI R5, RZ, 0x1f, R4 ;  /* 0x0000001fff057819 */ /* 0x000fe20000011404 */
[----:B------:R-:W-:Y:S01]  /*06a0*/  IMAD.IADD R6, R3, 0x1, -R6 ;  /* 0x0000000103067824 */ /* 0x000fe200078e0a06 */
[----:B------:R-:W4:Y:S02]  /*06b0*/  LDC R8, c[0x0][0x144] ;  /* 0x00005100ff087b82 */ /* 0x000f240000000800 */
[----:B------:R-:W-:Y:S02]  /*06c0*/  LEA.HI R5, R5, R4, RZ, 0x3 ;  /* 0x0000000405057211 */ /* 0x000fe400078f18ff */
[----:B0-----:R-:W-:Y:S02]  /*06d0*/  ISETP.NE.OR P0, PT, R0, RZ, !P0 ;  /* 0x000000ff0000720c */ /* 0x001fe40004705670 */
[--C-:B------:R-:W-:Y:S02]  /*06e0*/  SHF.R.S32.HI R0, RZ, 0x3, R5.reuse ;  /* 0x00000003ff007819 */ /* 0x100fe40000011405 */
[----:B------:R-:W-:-:S04]  /*06f0*/  SHF.R.S32.HI R5, RZ, 0x1f, R5 ;  /* 0x0000001fff057819 */ /* 0x000fc80000011405 */
[----:B------:R-:W-:-:S04]  /*0700*/  LEA.HI R5, R5, R0, RZ, 0x2 ;  /* 0x0000000005057211 */ /* 0x000fc800078f10ff */
[----:B------:R-:W-:Y:S01]  /*0710*/  LOP3.LUT R5, R5, 0xfffffffc, RZ, 0xc0, !PT ;  /* 0xfffffffc05057812 */ /* 0x000fe200078ec0ff */
[----:B------:R-:W-:Y:S01]  /*0720*/  VOTEU.ALL UP0, P0 ;  /* 0x00000000003f7886 */ /* 0x000fe20000000000 */
[----:B--2---:R-:W-:Y:S01]  /*0730*/  I2FP.F32.U32 R7, R2 ;  /* 0x0000000200077245 */ /* 0x004fe20000201000 */
[----:B------:R-:W-:Y:S02]  /*0740*/  VOTEU.ALL UP1, P0 ;  /* 0x00000000003f7886 */ /* 0x000fe40000020000 */
[----:B------:R-:W-:Y:S01]  /*0750*/  IMAD.IADD R5, R0, 0x1, -R5 ;  /* 0x0000000100057824 */ /* 0x000fe200078e0a05 */
[----:B------:R-:W0:Y:S01]  /*0760*/  @!UP0 S2UR UR7, SR_CgaCtaId ;  /* 0x00000000000789c3 */ /* 0x000e220000008800 */
[----:B-1----:R-:W-:Y:S01]  /*0770*/  I2FP.F32.U32 R0, UR9 ;  /* 0x0000000900007c45 */ /* 0x002fe20008201000 */
[----:B------:R-:W-:Y:S01]  /*0780*/  FMUL R9, R7, UR4 ;  /* 0x0000000407097c20 */ /* 0x000fe20008400000 */
[----:B------:R-:W-:Y:S01]  /*0790*/  IMAD R5, R6, 0x4, R5 ;  /* 0x0000000406057824 */ /* 0x000fe200078e0205 */
[----:B------:R-:W-:Y:S01]  /*07a0*/  ULDC UR4, c[0x0][0x150] ;  /* 0x0000540000047ab9 */ /* 0x000fe20000000800 */
[----:B------:R-:W-:Y:S01]  /*07b0*/  @!UP0 UMOV UR6, 0x400 ;  /* 0x0000040000068882 */ /* 0x000fe20000000000 */
[----:B------:R-:W-:Y:S01]  /*07c0*/  FMUL R7, R0, UR4 ;  /* 0x0000000400077c20 */ /* 0x000fe20008400000 */
[----:B------:R-:W-:Y:S01]  /*07d0*/  IMAD.SHL.U32 R0, R5, 0x4, RZ ;  /* 0x0000000405007824 */ /* 0x000fe200078e00ff */
[----:B------:R-:W1:Y:S01]  /*07e0*/  LDC R6, c[0x0][0x140] ;  /* 0x00005000ff067b82 */ /* 0x000e620000000800 */
[----:B------:R-:W2:Y:S01]  /*07f0*/  F2I.U32.TRUNC.NTZ R9, R9 ;  /* 0x0000000900097305 */ /* 0x000ea2000020f000 */
[----:B------:R-:W-:-:S02]  /*0800*/  UMOV UR4, 0x20 ;  /* 0x0000002000047882 */ /* 0x000fc40000000000 */
[----:B------:R-:W-:Y:S01]  /*0810*/  LOP3.LUT R10, R5, 0xc, R0, 0x78, !PT ;  /* 0x0000000c050a7812 */ /* 0x000fe200078e7800 */
[----:B------:R-:W-:-:S04]  /*0820*/  @!UP0 UIADD3 UR4, -UR4, 0x100000, URZ ;  /* 0x0010000004048890 */ /* 0x000fc8000fffe13f */
[----:B------:R-:W-:Y:S02]  /*0830*/  @!UP0 USHF.L.U32 UR5, UR4, 0xb, URZ ;  /* 0x0000000b04058899 */ /* 0x000fe4000800063f */
[----:B------:R-:W-:Y:S01]  /*0840*/  @!UP0 USHF.L.U32 UR4, UR4, 0x1, URZ ;  /* 0x0000000104048899 */ /* 0x000fe2000800063f */
[----:B------:R-:W5:Y:S01]  /*0850*/  F2I.U32.TRUNC.NTZ R7, R7 ;  /* 0x0000000700077305 */ /* 0x000f62000020f000 */
[----:B------:R1:W-:Y:S01]  /*0860*/  STL [R1+0x78], R10 ;  /* 0x0000780a01007387 */ /* 0x0003e20000100800 */
[----:B--2---:R-:W-:Y:S01]  /*0870*/  IMAD.MOV R12, RZ, RZ, -R9 ;  /* 0x000000ffff0c7224 */ /* 0x004fe200078e0a09 */
[----:B0-----:R-:W-:Y:S01]  /*0880*/  @!UP0 ULEA UR6, UR7, UR6, 0x18 ;  /* 0x0000000607068291 */ /* 0x001fe2000f8ec03f */
[----:B------:R-:W-:Y:S02]  /*0890*/  VOTEU.ALL UP0, P0 ;  /* 0x00000000003f7886 */ /* 0x000fe40000000000 */
[----:B---3--:R-:W-:Y:S01]  /*08a0*/  IMAD R5, R11, R12, R2 ;  /* 0x0000000c0b057224 */ /* 0x008fe200078e0202 */
[----:B------:R-:W-:-:S02]  /*08b0*/  LOP3.LUT P0, RZ, R4, 0x7, RZ, 0xc0, !PT ;  /* 0x0000000704ff7812 */ /* 0x000fc4000780c0ff */
[----:B-1----:R-:W-:Y:S01]  /*08c0*/  ISETP.EQ.U32.AND P3, PT, R6, 0x1, PT ;  /* 0x000000010600780c */ /* 0x002fe20003f62070 */
[----:B-----5:R-:W-:Y:S01]  /*08d0*/  IMAD.MOV R7, RZ, RZ, -R7 ;  /* 0x000000ffff077224 */ /* 0x020fe200078e0a07 */
[----:B------:R-:W-:Y:S02]  /*08e0*/  ISETP.NE.AND P1, PT, R5, R10, PT ;  /* 0x0000000a0500720c */ /* 0x000fe40003f25270 */
[----:B------:R-:W-:Y:S01]  /*08f0*/  ISETP.LT.U32.AND P0, PT, R10, 0x2, !P0 ;  /* 0x000000020a00780c */ /* 0x000fe20004701070 */
[----:B----4-:R-:W-:Y:S01]  /*0900*/  IMAD R0, R8, R7, UR9 ;  /* 0x0000000908007e24 */ /* 0x010fe2000f8e0207 */
[----:B------:R-:W0:Y:S02]  /*0910*/  FENCE.VIEW.ASYNC.S ;  /* 0x00000000000073c6 */ /* 0x000e240000000000 */
[----:B0-----:R0:W1:Y:S02]  /*0920*/  @!UP0 SYNCS.EXCH.64 URZ, [UR6+0x130], UR4 ;  /* 0x00013004063f85b2 */ /* 0x0010640008000100 */
[----:B------:R-:W-:-:S04]  /*0930*/  ISETP.EQ.OR P1, PT, R0, RZ, !P1 ;  /* 0x000000ff0000720c */ /* 0x000fc80004f22670 */
[----:B------:R-:W-:Y:S01]  /*0940*/  PLOP3.LUT P0, PT, P0, P1, PT, 0x80, 0x0 ;  /* 0x000000000000781c */ /* 0x000fe20000703070 */
[----:B------:R0:W2:Y:S01]  /*0950*/  @!UP1 SYNCS.EXCH.64 URZ, [UR6+0x138], UR4 ;  /* 0x00013804063f95b2 */ /* 0x0000a20008000100 */
[----:B------:R-:W-:Y:S01]  /*0960*/  NOP ;  /* 0x0000000000007918 */ /* 0x000fe20000000000 */
[----:B------:R-:W-:Y:S10]  /*0970*/  @!P3 BRA `(.L_x_4) ;  /* 0x000000000008b947 */ /* 0x000ff40003800000 */
[----:B-12---:R-:W-:Y:S01]  /*0980*/  UCGABAR_ARV ;  /* 0x00000000000079c7 */ /* 0x006fe20008000000 */
[----:B------:R-:W-:Y:S05]  /*0990*/  BRA `(.L_x_5) ;  /* 0x0000000000047947 */ /* 0x000fea0003800000 */
.L_x_4:
[----:B-12---:R-:W-:Y:S01]  /*09a0*/  NOP ;  /* 0x0000000000007918 */ /* 0x006fe20000000000 */
.L_x_5:
[----:B------:R-:W1:Y:S01]  /*09b0*/  LDC R3, c[0x0][0x65c] ;  /* 0x00019700ff037b82 */ /* 0x000e620000000800 */
[----:B------:R-:W-:Y:S02]  /*09c0*/  IMAD.U32 R4, RZ, RZ, UR9 ;  /* 0x00000009ff047e24 */ /* 0x000fe4000f8e00ff */
[----:B------:R-:W-:Y:S01]  /*09d0*/  IMAD.MOV.U32 R5, RZ, RZ, RZ ;  /* 0x000000ffff057224 */ /* 0x000fe200078e00ff */
[----:B-1----:R-:W-:-:S13]  /*09e0*/  ISETP.NE.AND P4, PT, R3, 0x1, PT ;  /* 0x000000010300780c */ /* 0x002fda0003f85270 */
[----:B------:R-:W1:Y:S01]  /*09f0*/  @P4 LDC R7, c[0x0][0x10] ;  /* 0x00000400ff074b82 */ /* 0x000e620000000800 */
[----:B------:R-:W-:Y:S02]  /*0a00*/  @P4 IMAD.MOV.U32 R3, RZ, RZ, RZ ;  /* 0x000000ffff034224 */ /* 0x000fe400078e00ff */
[----:B------:R-:W-:-:S05]  /*0a10*/  @P4 IMAD.MOV.U32 R13, RZ, RZ, RZ ;  /* 0x000000ffff0d4224 */ /* 0x000fca00078e00ff */
[----:B------:R-:W2:Y:S01]  /*0a20*/  @!P4 LDC R9, c[0x0][0xc] ;  /* 0x00000300ff09cb82 */ /* 0x000ea20000000800 */
[----:B-1----:R-:W-:-:S04]  /*0a30*/  @P4 IMAD.WIDE.U32 R6, R7, UR9, R2 ;  /* 0x0000000907064c25 */ /* 0x002fc8000f8e0002 */
[----:B------:R-:W-:Y:S02]  /*0a40*/  @P4 IMAD.MOV.U32 R19, RZ, RZ, R6 ;  /* 0x000000ffff134224 */ /* 0x000fe400078e0006 */
[----:B------:R-:W-:Y:S02]  /*0a50*/  @P4 IMAD.IADD R23, R7, 0x1, R13 ;  /* 0x0000000107174824 */ /* 0x000fe400078e020d */
[----:B--2---:R-:W-:-:S04]  /*0a60*/  @!P4 IMAD.WIDE.U32 R4, R2, R9, R4 ;  /* 0x000000090204c225 */ /* 0x004fc800078e0004 */
[----:B------:R-:W-:Y:S02]  /*0a70*/  @!P4 IMAD.MOV.U32 R19, RZ, RZ, R4 ;  /* 0x000000ffff13c224 */ /* 0x000fe400078e0004 */
[----:B------:R-:W-:-:S03]  /*0a80*/  @!P4 IMAD.MOV.U32 R23, RZ, RZ, R5 ;  /* 0x000000ffff17c224 */ /* 0x000fc600078e0005 */
[----:B------:R1:W-:Y:S04]  /*0a90*/  STL [R1+0x80], R19 ;  /* 0x0000801301007387 */ /* 0x0003e80000100800 */
[----:B------:R1:W-:Y:S01]  /*0aa0*/  STL [R1+0x7c], R23 ;  /* 0x00007c1701007387 */ /* 0x0003e20000100800 */
[----:B------:R-:W-:Y:S05]  /*0ab0*/  @!P3 BRA `(.L_x_6) ;  /* 0x00000000000cb947 */ /* 0x000fea0003800000 */
[----:B------:R-:W-:Y:S01]  /*0ac0*/  UCGABAR_WAIT ;  /* 0x0000000000007dc7 */ /* 0x000fe20008000000 */
[----:B------:R-:W-:Y:S01]  /*0ad0*/  CCTL.IVALL ;  /* 0x00000000ff00798f */ /* 0x000fe20002000000 */
[----:B------:R-:W-:Y:S05]  /*0ae0*/  BRA `(.L_x_7) ;  /* 0x0000000000047947 */ /* 0x000fea0003800000 */
.L_x_6:
[----:B------:R-:W-:Y:S06]  /*0af0*/  BAR.SYNC.DEFER_BLOCKING 0x0 ;  /* 0x0000000000007b1d */ /* 0x000fec0000010000 */
.L_x_7:
[----:B------:R-:W-:Y:S05]  /*0b00*/  @!P2 BRA `(.L_x_8) ;  /* 0x000000e000dca947 */ /* 0x000fea0003800000 */
[----:B------:R-:W-:-:S06]  /*0b10*/  UISETP.GT.U32.AND UP0, UPT, UR10, 0x1, UPT ;  /* 0x000000010a00788c */ /* 0x000fcc000bf04070 */
[----:B------:R-:W-:-:S13]  /*0b20*/  PLOP3.LUT P1, PT, PT, PT, UP0, 0x80, 0x0 ;  /* 0x000000000000781c */ /* 0x000fda0003f2f008 */
[----:B0-----:R-:W-:Y:S05]  /*0b30*/  @P1 EXIT ;  /* 0x000000000000194d */ /* 0x001fea0003800000 */
[----:B------:R-:W-:Y:S01]  /*0b40*/  IMAD.MOV.U32 R6, RZ, RZ, -0x1 ;  /* 0xffffffffff067424 */ /* 0x000fe200078e00ff */
[----:B------:R-:W-:Y:S01]  /*0b50*/  ULDC.64 UR4, c[0x0][0x650] ;  /* 0x0001940000047ab9 */ /* 0x000fe20000000a00 */
[----:B------:R-:W-:Y:S01]  /*0b60*/  IMAD.MOV.U32 R5, RZ, RZ, -0x1 ;  /* 0xffffffffff057424 */ /* 0x000fe200078e00ff */
[----:B------:R-:W-:Y:S01]  /*0b70*/  ISETP.GE.U32.AND P1, PT, R19, UR4, PT ;  /* 0x0000000413007c0c */ /* 0x000fe2000bf26070 */
[----:B------:R-:W-:Y:S01]  /*0b80*/  UMOV UR22, 0xffffffff ;  /* 0xffffffff00167882 */ /* 0x000fe20000000000 */
[----:B------:R0:W-:Y:S01]  /*0b90*/  STL [R1+0x88], R6 ;  /* 0x0000880601007387 */ /* 0x0001e20000100800 */
[----:B------:R-:W-:Y:S02]  /*0ba0*/  PRMT R4, RZ, 0x7610, R4 ;  /* 0x00007610ff047816 */ /* 0x000fe40000000004 */
[----:B------:R-:W-:Y:S01]  /*0bb0*/  ISETP.GE.U32.AND.EX P1, PT, R23, UR5, PT, P1 ;  /* 0x0000000517007c0c */ /* 0x000fe2000bf26110 */
[----:B------:R0:W-:-:S12]  /*0bc0*/  STL [R1+0x84], R5 ;  /* 0x0000840501007387 */ /* 0x0001d80000100800 */
[----:B0-----:R-:W-:Y:S05]  /*0bd0*/  @P1 BRA `(.L_x_9) ;  /* 0x0000000400381947 */ /* 0x001fea0003800000 */
[----:B------:R-:W0:Y:S01]  /*0be0*/  LDC.64 R14, c[0x0][0x628] ;  /* 0x00018a00ff0e7b82 */ /* 0x000e220000000a00 */
[----:B------:R-:W-:Y:S02]  /*0bf0*/  IMAD.MOV.U32 R4, RZ, RZ, R19 ;  /* 0x000000ffff047224 */ /* 0x000fe400078e0013 */
[----:B------:R-:W-:-:S05]  /*0c00*/  IMAD.MOV.U32 R5, RZ, RZ, R23 ;  /* 0x000000ffff057224 */ /* 0x000fca00078e0017 */
[----:B------:R-:W2:Y:S08]  /*0c10*/  LDC R10, c[0x0][0x630] ;  /* 0x00018c00ff0a7b82 */ /* 0x000eb00000000800 */
[----:B------:R-:W3:Y:S01]  /*0c20*/  LDC.64 R16, c[0x0][0x620] ;  /* 0x00018800ff107b82 */ /* 0x000ee20000000a00 */
[----:B0-----:R-:W-:-:S04]  /*0c30*/  ISETP.NE.U32.AND P1, PT, R14, RZ, PT ;  /* 0x000000ff0e00720c */ /* 0x001fc80003f25070 */
[----:B------:R-:W-:-:S13]  /*0c40*/  ISETP.NE.AND.EX P1, PT, R15, RZ, PT, P1 ;  /* 0x000000ff0f00720c */ /* 0x000fda0003f25310 */
[----:B--23--:R-:W-:Y:S05]  /*0c50*/  @!P1 BRA `(.L_x_10) ;  /* 0x0000000000289947 */ /* 0x00cfea0003800000 */
[----:B------:R-:W0:Y:S02]  /*0c60*/  LDC R9, c[0x0][0x634] ;  /* 0x00018d00ff097b82 */ /* 0x000e240000000800 */
[----:B0-----:R-:W-:-:S05]  /*0c70*/  IADD3 R9, P1, R19, R9, RZ ;  /* 0x0000000913097210 */ /* 0x001fca0007f3e0ff */
[----:B------:R-:W-:-:S04]  /*0c80*/  IMAD.X R13, RZ, RZ, R23, P1 ;  /* 0x000000ffff0d7224 */ /* 0x000fc800008e0617 */
[----:B------:R-:W-:-:S04]  /*0c90*/  IMAD.WIDE.U32 R4, R13, R14, RZ ;  /* 0x0000000e0d047225 */ /* 0x000fc800078e00ff */
[----:B------:R-:W-:-:S04]  /*0ca0*/  IMAD.WIDE.U32 R6, P1, R9, R15, R4 ;  /* 0x0000000f09067225 */ /* 0x000fc80007820004 */
[----:B------:R-:W-:-:S04]  /*0cb0*/  IMAD.WIDE.U32 R4, R9, R14, RZ ;  /* 0x0000000e09047225 */ /* 0x000fc800078e00ff */
[----:B------:R-:W-:Y:S01]  /*0cc0*/  IMAD.X R9, RZ, RZ, RZ, P1 ;  /* 0x000000ffff097224 */ /* 0x000fe200008e06ff */
[----:B------:R-:W-:Y:S01]  /*0cd0*/  IADD3 RZ, P1, R5, R6, RZ ;  /* 0x0000000605ff7210 */ /* 0x000fe20007f3e0ff */
[----:B------:R-:W-:-:S04]  /*0ce0*/  IMAD.MOV.U32 R8, RZ, RZ, R7 ;  /* 0x000000ffff087224 */ /* 0x000fc800078e0007 */
[----:B------:R-:W-:-:S08]  /*0cf0*/  IMAD.WIDE.U32.X R4, R13, R15, R8, P1 ;  /* 0x0000000f0d047225 */ /* 0x000fd000008e0408 */
.L_x_10:
[----:B------:R-:W0:Y:S01]  /*0d00*/  LDC.64 R20, c[0x0][0x640] ;  /* 0x00019000ff147b82 */ /* 0x000e220000000a00 */
[-C--:B------:R-:W-:Y:S01]  /*0d10*/  SHF.R.U64 R22, R4, R10.reuse, R5 ;  /* 0x0000000a04167219 */ /* 0x080fe20000001205 */
[----:B------:R-:W-:Y:S01]  /*0d20*/  IMAD.MOV.U32 R4, RZ, RZ, R19 ;  /* 0x000000ffff047224 */ /* 0x000fe200078e0013 */
[----:B------:R-:W-:Y:S01]  /*0d30*/  SHF.R.U32.HI R3, RZ, R10, R5 ;  /* 0x0000000aff037219 */ /* 0x000fe20000011605 */
[----:B------:R-:W-:Y:S01]  /*0d40*/  IMAD.MOV.U32 R5, RZ, RZ, R23 ;  /* 0x000000ffff057224 */ /* 0x000fe200078e0017 */
[----:B------:R-:W-:Y:S01]  /*0d50*/  IADD3 R7, P1, RZ, -R22, RZ ;  /* 0x80000016ff077210 */ /* 0x000fe20007f3e0ff */
[----:B-1----:R-:W-:Y:S02]  /*0d60*/  IMAD R23, R11, R12, R2 ;  /* 0x0000000c0b177224 */ /* 0x002fe400078e0202 */
[----:B------:R-:W1:Y:S01]  /*0d70*/  LDC R8, c[0x0][0x618] ;  /* 0x00018600ff087b82 */ /* 0x000e620000000800 */
[----:B------:R-:W-:Y:S02]  /*0d80*/  IMAD.MOV.U32 R11, RZ, RZ, 0x1 ;  /* 0x00000001ff0b7424 */ /* 0x000fe400078e00ff */
[----:B------:R-:W-:-:S02]  /*0d90*/  IMAD.X R3, RZ, RZ, ~R3, P1 ;  /* 0x000000ffff037224 */ /* 0x000fc400008e0e03 */
[----:B------:R-:W-:-:S03]  /*0da0*/  IMAD.WIDE.U32 R4, R7, R16, R4 ;  /* 0x0000001007047225 */ /* 0x000fc600078e0004 */
[----:B------:R-:W2:Y:S01]  /*0db0*/  LDC R14, c[0x0][0x608] ;  /* 0x00018200ff0e7b82 */ /* 0x000ea20000000800 */
[----:B------:R-:W-:-:S04]  /*0dc0*/  IMAD R6, R3, R16, RZ ;  /* 0x0000001003067224 */ /* 0x000fc800078e02ff */
[----:B------:R-:W-:-:S03]  /*0dd0*/  IMAD R3, R7, R17, R6 ;  /* 0x0000001107037224 */ /* 0x000fc600078e0206 */
[----:B------:R-:W3:Y:S01]  /*0de0*/  LDC R18, c[0x0][0x658] ;  /* 0x00019600ff127b82 */ /* 0x000ee20000000800 */
[----:B------:R-:W-:Y:S01]  /*0df0*/  IMAD.IADD R3, R5, 0x1, R3 ;  /* 0x0000000105037824 */ /* 0x000fe200078e0203 */
[----:B0-----:R-:W-:Y:S01]  /*0e00*/  ISETP.NE.U32.AND P1, PT, R20, RZ, PT ;  /* 0x000000ff1400720c */ /* 0x001fe20003f25070 */
[----:B------:R-:W-:-:S03]  /*0e10*/  IMAD.MOV.U32 R5, RZ, RZ, -0x1 ;  /* 0xffffffffff057424 */ /* 0x000fc600078e00ff */
[----:B------:R-:W-:Y:S02]  /*0e20*/  ISETP.NE.AND.EX P1, PT, R21, RZ, PT, P1 ;  /* 0x000000ff1500720c */ /* 0x000fe40003f25310 */
[----:B------:R-:W0:Y:S01]  /*0e30*/  LDC R13, c[0x0][0x600] ;  /* 0x00018000ff0d7b82 */ /* 0x000e220000000800 */
[-CC-:B-1----:R-:W-:Y:S02]  /*0e40*/  SHF.R.U64 R10, R4, R8.reuse, R3.reuse ;  /* 0x00000008040a7219 */ /* 0x182fe40000001203 */
[----:B------:R-:W-:-:S05]  /*0e50*/  SHF.R.U32.HI R3, RZ, R8, R3 ;  /* 0x00000008ff037219 */ /* 0x000fca0000011603 */
[----:B------:R-:W1:Y:S01]  /*0e60*/  LDC R15, c[0x0][0x648] ;  /* 0x00019200ff0f7b82 */ /* 0x000e620000000800 */
[-CC-:B--2---:R-:W-:Y:S02]  /*0e70*/  SHF.R.U64 R19, R10, R14.reuse, R3.reuse ;  /* 0x0000000e0a137219 */ /* 0x184fe40000001203 */
[----:B------:R-:W-:-:S05]  /*0e80*/  SHF.R.U32.HI R3, RZ, R14, R3 ;  /* 0x0000000eff037219 */ /* 0x000fca0000011603 */
[----:B------:R-:W2:Y:S01]  /*0e90*/  LDC R17, c[0x0][0x638] ;  /* 0x00018e00ff117b82 */ /* 0x000ea20000000800 */
[-C--:B---3--:R-:W-:Y:S02]  /*0ea0*/  SHF.L.U32 R2, R5, R18.reuse, RZ ;  /* 0x0000001205027219 */ /* 0x088fe400000006ff */
[--C-:B------:R-:W-:Y:S02]  /*0eb0*/  SHF.R.U64 R12, R19, R18, R3.reuse ;  /* 0x00000012130c7219 */ /* 0x100fe40000001203 */
[----:B------:R-:W-:Y:S02]  /*0ec0*/  LOP3.LUT R8, RZ, R2, RZ, 0x33, !PT ;  /* 0x00000002ff087212 */ /* 0x000fe400078e33ff */
[----:B------:R-:W-:Y:S01]  /*0ed0*/  SHF.R.U32.HI R3, RZ, R18, R3 ;  /* 0x00000012ff037219 */ /* 0x000fe20000011603 */
[----:B------:R-:W3:Y:S01]  /*0ee0*/  LDC R16, c[0x0][0x610] ;  /* 0x00018400ff107b82 */ /* 0x000ee20000000800 */
[----:B------:R-:W-:Y:S01]  /*0ef0*/  IMAD.MOV.U32 R2, RZ, RZ, R12 ;  /* 0x000000ffff027224 */ /* 0x000fe200078e000c */
[----:B------:R-:W-:Y:S06]  /*0f00*/  @!P1 BRA `(.L_x_11) ;  /* 0x0000000000289947 */ /* 0x000fec0003800000 */
[----:B------:R-:W4:Y:S02]  /*0f10*/  LDC R7, c[0x0][0x64c] ;  /* 0x00019300ff077b82 */ /* 0x000f240000000800 */
[----:B----4-:R-:W-:-:S05]  /*0f20*/  IADD3 R7, P1, R12, R7, RZ ;  /* 0x000000070c077210 */ /* 0x010fca0007f3e0ff */
        /* <DEDUP_REMOVED lines=8> */
.L_x_11:
[----:B-1----:R-:W-:Y:S01]  /*0fb0*/  SHF.R.U64 R4, R2, R15, R3 ;  /* 0x0000000f02047219 */ /* 0x002fe20000001203 */
[----:B0-----:R-:W-:Y:S01]  /*0fc0*/  VIADD R5, R13, 0xffffffff ;  /* 0xffffffff0d057836 */ /* 0x001fe20000000000 */
[----:B------:R-:W-:Y:S02]  /*0fd0*/  SHF.L.U32 R2, R11, R18, RZ ;  /* 0x000000120b027219 */ /* 0x000fe400000006ff */
[----:B------:R-:W-:Y:S01]  /*0fe0*/  LOP3.LUT R3, R19, R8, RZ, 0xc0, !PT ;  /* 0x0000000813037212 */ /* 0x000fe200078ec0ff */
[----:B------:R-:W-:Y:S01]  /*0ff0*/  IMAD.MOV R6, RZ, RZ, -R4 ;  /* 0x000000ffff067224 */ /* 0x000fe200078e0a04 */
[----:B------:R-:W-:Y:S02]  /*1000*/  SEL R0, R0, R23, !P4 ;  /* 0x0000001700007207 */ /* 0x000fe40006000000 */
[----:B------:R-:W-:Y:S01]  /*1010*/  LOP3.LUT R5, R10, R5, RZ, 0xc0, !PT ;  /* 0x000000050a057212 */ /* 0x000fe200078ec0ff */
[----:B------:R-:W-:Y:S01]  /*1020*/  IMAD R3, R2, R4, R3 ;  /* 0x0000000402037224 */ /* 0x000fe200078e0203 */
[----:B------:R-:W-:Y:S01]  /*1030*/  R2UR UR22, R22 ;  /* 0x00000000161672ca */ /* 0x000fe200000e0000 */
[----:B--2---:R-:W-:-:S02]  /*1040*/  IMAD R2, R6, R17, R12 ;  /* 0x0000001106027224 */ /* 0x004fc400078e020c */
[----:B---3--:R-:W-:Y:S02]  /*1050*/  IMAD R0, R3, R16, R0 ;  /* 0x0000001003007224 */ /* 0x008fe400078e0200 */
[----:B------:R-:W-:Y:S02]  /*1060*/  IMAD R3, R2, R13, R5 ;  /* 0x0000000d02037224 */ /* 0x000fe400078e0205 */
[----:B------:R-:W-:-:S03]  /*1070*/  IMAD.MOV.U32 R4, RZ, RZ, 0x1 ;  /* 0x00000001ff047424 */ /* 0x000fc600078e00ff */
[----:B------:R-:W-:Y:S02]  /*1080*/  SEL R2, R3, R0, !P4 ;  /* 0x0000000003027207 */ /* 0x000fe40006000000 */
[----:B------:R-:W-:-:S03]  /*1090*/  SEL R0, R0, R3, !P4 ;  /* 0x0000000300007207 */ /* 0x000fc60006000000 */
[----:B------:R0:W-:Y:S04]  /*10a0*/  STL [R1+0x84], R2 ;  /* 0x0000840201007387 */ /* 0x0001e80000100800 */
[----:B------:R0:W-:Y:S02]  /*10b0*/  STL [R1+0x88], R0 ;  /* 0x0000880001007387 */ /* 0x0001e40000100800 */
.L_x_9:
[----:B------:R-:W-:-:S08]  /*10c0*/  NOP ;  /* 0x0000000000007918 */ /* 0x000fd00000000000 */
[----:B------:R-:W2:Y:S02]  /*10d0*/  USETMAXREG.TRY_ALLOC.CTAPOOL UP0, 0xe8 ;  /* 0x000000e8000079c8 */ /* 0x000ea40008000600 */
[----:B--2---:R-:W-:-:S13]  /*10e0*/  PLOP3.LUT P1, PT, PT, PT, UP0, 0x80, 0x0 ;  /* 0x000000000000781c */ /* 0x004fda0003f2f008 */
[----:B------:R-:W-:Y:S05]  /*10f0*/  @!P1 BRA `(.L_x_9) ;  /* 0xfffffffc00f09947 */ /* 0x000fea000383ffff */
[----:B------:R-:W-:Y:S01]  /*1100*/  ULDC.64 UR4, c[0x0][0x598] ;  /* 0x0001660000047ab9 */ /* 0x000fe20000000a00 */
[----:B------:R-:W-:Y:S01]  /*1110*/  ULDC.64 UR16, c[0x0][0x208] ;  /* 0x0000820000107ab9 */ /* 0x000fe20000000a00 */
[----:B------:R-:W-:-:S04]  /*1120*/  ISETP.NE.U32.AND P1, PT, RZ, UR4, PT ;  /* 0x00000004ff007c0c */ /* 0x000fc8000bf25070 */
[----:B------:R-:W-:-:S13]  /*1130*/  ISETP.NE.AND.EX P1, PT, RZ, UR5, PT, P1 ;  /* 0x00000005ff007c0c */ /* 0x000fda000bf25310 */
[----:B------:R-:W-:Y:S05]  /*1140*/  @!P1 BRA `(.L_x_12) ;  /* 0x0000000000209947 */ /* 0x000fea0003800000 */
[----:B0-----:R-:W0:Y:S02]  /*1150*/  LDC.64 R2, c[0x0][0x598] ;  /* 0x00016600ff027b82 */ /* 0x001e240000000a00 */
[----:B0-----:R-:W2:Y:S02]  /*1160*/  LDG.E.64 R2, desc[UR16][R2.64] ;  /* 0x0000001002027981 */ /* 0x001ea4000c1e1b00 */
[----:B--2---:R-:W-:-:S04]  /*1170*/  ISETP.NE.U32.AND P1, PT, R2, RZ, PT ;  /* 0x000000ff0200720c */ /* 0x004fc80003f25070 */
[----:B------:R-:W-:-:S13]  /*1180*/  ISETP.NE.AND.EX P1, PT, R3, RZ, PT, P1 ;  /* 0x000000ff0300720c */ /* 0x000fda0003f25310 */
[----:B------:R-:W-:Y:S05]  /*1190*/  @!P1 BRA `(.L_x_12) ;  /* 0x00000000000c9947 */ /* 0x000fea0003800000 */
[----:B------:R-:W2:Y:S02]  /*11a0*/  LD.E R2, desc[UR16][R2.64] ;  /* 0x0000001002027980 */ /* 0x000ea4000c101900 */
[----:B--2---:R-:W-:Y:S01]  /*11b0*/  R2UR UR20, R2 ;  /* 0x00000000021472ca */ /* 0x004fe200000e0000 */
[----:B------:R-:W-:-:S14]  /*11c0*/  BRA `(.L_x_13) ;  /* 0x0000000000247947 */ /* 0x000fdc0003800000 */
.L_x_12:
[----:B------:R-:W-:Y:S02]  /*11d0*/  ULDC.64 UR4, c[0x0][0x588] ;  /* 0x0001620000047ab9 */ /* 0x000fe40000000a00 */
[----:B------:R-:W-:-:S04]  /*11e0*/  ISETP.NE.U32.AND P1, PT, RZ, UR4, PT ;  /* 0x00000004ff007c0c */ /* 0x000fc8000bf25070 */
[----:B------:R-:W-:-:S13]  /*11f0*/  ISETP.NE.AND.EX P1, PT, RZ, UR5, PT, P1 ;  /* 0x00000005ff007c0c */ /* 0x000fda000bf25310 */
[----:B------:R-:W-:Y:S05]  /*1200*/  @!P1 BRA `(.L_x_14) ;  /* 0x0000000000109947 */ /* 0x000fea0003800000 */
[----:B0-----:R-:W0:Y:S02]  /*1210*/  LDC.64 R2, c[0x0][0x588] ;  /* 0x00016200ff027b82 */ /* 0x001e240000000a00 */
[----:B0-----:R-:W2:Y:S02]  /*1220*/  LDG.E R2, desc[UR16][R2.64] ;  /* 0x0000001002027981 */ /* 0x001ea4000c1e1900 */
[----:B--2---:R-:W-:Y:S01]  /*1230*/  R2UR UR20, R2 ;  /* 0x00000000021472ca */ /* 0x004fe200000e0000 */
[----:B------:R-:W-:-:S14]  /*1240*/  BRA `(.L_x_13) ;  /* 0x0000000000047947 */ /* 0x000fdc0003800000 */
.L_x_14:
[----:B------:R-:W-:-:S05]  /*1250*/  ULDC UR20, c[0x0][0x580] ;  /* 0x0001600000147ab9 */ /* 0x000fca0000000800 */
.L_x_13:
[----:B------:R-:W-:Y:S02]  /*1260*/  ULDC.64 UR4, c[0x0][0x5a0] ;  /* 0x0001680000047ab9 */ /* 0x000fe40000000a00 */
        /* <DEDUP_REMOVED lines=11> */
.L_x_15:
        /* <DEDUP_REMOVED lines=8> */
.L_x_17:
[----:B------:R-:W-:-:S05]  /*13a0*/  ULDC UR21, c[0x0][0x584] ;  /* 0x0001610000157ab9 */ /* 0x000fca0000000800 */
.L_x_16:
[----:B------:R-:W-:-:S13]  /*13b0*/  LOP3.LUT P1, RZ, R4, 0xff, RZ, 0xc0, !PT ;  /* 0x000000ff04ff7812 */ /* 0x000fda000782c0ff */
[----:B------:R-:W-:Y:S05]  /*13c0*/  @!P1 EXIT ;  /* 0x000000000000994d */ /* 0x000fea0003800000 */
[----:B------:R-:W-:Y:S01]  /*13d0*/  ULDC UR4, c[0x0][0x28c] ;  /* 0x0000a30000047ab9 */ /* 0x000fe20000000800 */
[----:B------:R-:W-:Y:S02]  /*13e0*/  ULOP3.LUT UR23, UR13, 0x1, URZ, 0xfc, !UPT ;  /* 0x000000010d177892 */ /* 0x000fe4000f8efc3f */
[----:B------:R-:W-:-:S04]  /*13f0*/  UIADD3 UR4, UR4, 0x1f, URZ ;  /* 0x0000001f04047890 */ /* 0x000fc8000fffe03f */
[----:B------:R-:W-:-:S04]  /*1400*/  USHF.R.S32.HI UR5, URZ, 0x1f, UR4 ;  /* 0x0000001f3f057899 */ /* 0x000fc80008011404 */
[----:B------:R-:W-:-:S03]  /*1410*/  ULEA.HI UR5, UR5, UR4, URZ, 0x5 ;  /* 0x0000000405057291 */ /* 0x000fc6000f8f283f */
[----:B------:R-:W-:Y:S01]  /*1420*/  UMOV UR4, URZ ;  /* 0x0000003f00047c82 */ /* 0x000fe20008000000 */
[----:B------:R-:W-:-:S03]  /*1430*/  USHF.R.S32.HI UR12, URZ, 0x5, UR5 ;  /* 0x000000053f0c7899 */ /* 0x000fc60008011405 */
[----:B------:R-:W-:-:S09]  /*1440*/  UMOV UR5, URZ ;  /* 0x0000003f00057c82 */ /* 0x000fd20008000000 */
.L_x_300:
[----:B0-----:R-:W0:Y:S01]  /*1450*/  S2R R0, SR_TID.X ;  /* 0x0000000000007919 */ /* 0x001e220000002100 */
[----:B--2---:R-:W2:Y:S01]  /*1460*/  S2UR UR11, SR_CgaCtaId ;  /* 0x00000000000b79c3 */ /* 0x004ea20000008800 */
[----:B------:R-:W-:Y:S01]  /*1470*/  UMOV UR14, 0x400 ;  /* 0x00000400000e7882 */ /* 0x000fe20000000000 */
[----:B------:R-:W-:Y:S01]  /*1480*/  UMOV UR6, URZ ;  /* 0x0000003f00067c82 */ /* 0x000fe20008000000 */
[----:B------:R-:W-:Y:S01]  /*1490*/  STL [R1+0x74], RZ ;  /* 0x000074ff01007387 */ /* 0x000fe20000100800 */
[----:B------:R-:W-:Y:S01]  /*14a0*/  UMOV UR7, URZ ;  /* 0x0000003f00077c82 */ /* 0x000fe20008000000 */
[----:B------:R-:W-:Y:S01]  /*14b0*/  UMOV UR8, URZ ;  /* 0x0000003f00087c82 */ /* 0x000fe20008000000 */
[----:B------:R-:W-:Y:S01]  /*14c0*/  UMOV UR18, UR5 ;  /* 0x0000000500127c82 */ /* 0x000fe20008000000 */
[----:B------:R-:W-:Y:S01]  /*14d0*/  STL [R1+0x70], RZ ;  /* 0x000070ff01007387 */ /* 0x000fe20000100800 */
[----:B---3--:R-:W3:Y:S01]  /*14e0*/  LDC R2, c[0x0][0x28c] ;  /* 0x0000a300ff027b82 */ /* 0x008ee20000000800 */
[----:B------:R-:W-:-:S02]  /*14f0*/  CS2R R4, SRZ ;  /* 0x0000000000047805 */ /* 0x000fc4000001ff00 */
[----:B------:R-:W-:Y:S01]  /*1500*/  CS2R R6, SRZ ;  /* 0x0000000000067805 */ /* 0x000fe2000001ff00 */
[----:B------:R-:W-:Y:S01]  /*1510*/  STL [R1+0x6c], RZ ;  /* 0x00006cff01007387 */ /* 0x000fe20000100800 */
[----:B------:R-:W-:Y:S02]  /*1520*/  CS2R R8, SRZ ;  /* 0x0000000000087805 */ /* 0x000fe4000001ff00 */
[----:B------:R-:W-:Y:S02]  /*1530*/  CS2R R10, SRZ ;  /* 0x00000000000a7805 */ /* 0x000fe4000001ff00 */
[----:B------:R-:W-:Y:S01]  /*1540*/  CS2R R12, SRZ ;  /* 0x00000000000c7805 */ /* 0x000fe2000001ff00 */
[----:B------:R-:W-:Y:S01]  /*1550*/  STL [R1+0x68], RZ ;  /* 0x000068ff01007387 */ /* 0x000fe20000100800 */
[----:B------:R-:W-:Y:S02]  /*1560*/  CS2R R14, SRZ ;  /* 0x00000000000e7805 */ /* 0x000fe4000001ff00 */
[----:B------:R-:W-:-:S02]  /*1570*/  CS2R R16, SRZ ;  /* 0x0000000000107805 */ /* 0x000fc4000001ff00 */
[----:B-1----:R-:W-:Y:S01]  /*1580*/  CS2R R18, SRZ ;  /* 0x0000000000127805 */ /* 0x002fe2000001ff00 */
[----:B------:R-:W-:Y:S01]  /*1590*/  STL [R1+0x64], RZ ;  /* 0x000064ff01007387 */ /* 0x000fe20000100800 */
[----:B------:R-:W-:Y:S02]  /*15a0*/  CS2R R20, SRZ ;  /* 0x0000000000147805 */ /* 0x000fe4000001ff00 */
[----:B------:R-:W-:Y:S02]  /*15b0*/  CS2R R22, SRZ ;  /* 0x0000000000167805 */ /* 0x000fe4000001ff00 */
[----:B------:R-:W-:Y:S01]  /*15c0*/  CS2R R152, SRZ ;  /* 0x0000000000987805 */ /* 0x000fe2000001ff00 */
[----:B------:R-:W-:Y:S01]  /*15d0*/  STL [R1+0x60], RZ ;  /* 0x000060ff01007387 */ /* 0x000fe20000100800 */
[----:B--2---:R-:W-:Y:S01]  /*15e0*/  ULEA UR14, UR11, UR14, 0x18 ;  /* 0x0000000e0b0e7291 */ /* 0x004fe2000f8ec03f */
[----:B------:R-:W-:Y:S02]  /*15f0*/  CS2R R154, SRZ ;  /* 0x00000000009a7805 */ /* 0x000fe4000001ff00 */
[----:B------:R-:W-:Y:S01]  /*1600*/  CS2R R156, SRZ ;  /* 0x00000000009c7805 */ /* 0x000fe2000001ff00 */
[----:B------:R-:W-:Y:S01]  /*1610*/  STL [R1+0x5c], RZ ;  /* 0x00005cff01007387 */ /* 0x000fe20000100800 */
[----:B------:R-:W-:-:S02]  /*1620*/  CS2R R158, SRZ ;  /* 0x00000000009e7805 */ /* 0x000fc4000001ff00 */
[----:B------:R-:W-:Y:S02]  /*1630*/  CS2R R160, SRZ ;  /* 0x0000000000a07805 */ /* 0x000fe4000001ff00 */
[----:B------:R-:W-:Y:S02]  /*1640*/  CS2R R162, SRZ ;  /* 0x0000000000a27805 */ /* 0x000fe4000001ff00 */
[----:B0-----:R-:W-:Y:S01]  /*1650*/  LOP3.LUT R0, R0, 0x80, RZ, 0xc0, !PT ;  /* 0x0000008000007812 */ /* 0x001fe200078ec0ff */
[----:B------:R-:W-:Y:S01]  /*1660*/  STL [R1+0x58], RZ ;  /* 0x000058ff01007387 */ /* 0x000fe20000100800 */
[----:B---3--:R-:W-:Y:S02]  /*1670*/  ISETP.GE.AND P1, PT, R2, 0x1, PT ;  /* 0x000000010200780c */ /* 0x008fe40003f26270 */
[----:B------:R-:W-:Y:S02]  /*1680*/  CS2R R2, SRZ ;  /* 0x0000000000027805 */ /* 0x000fe4000001ff00 */
[----:B------:R-:W-:Y:S01]  /*1690*/  SHF.R.U32.HI R0, RZ, 0x7, R0 ;  /* 0x00000007ff007819 */ /* 0x000fe20000011600 */
[----:B------:R-:W-:Y:S01]  /*16a0*/  STL [R1+0x54], RZ ;  /* 0x000054ff01007387 */ /* 0x000fe20000100800 */
[----:B------:R-:W-:-:S02]  /*16b0*/  CS2R R164, SRZ ;  /* 0x0000000000a47805 */ /* 0x000fc4000001ff00 */
[----:B------:R-:W-:Y:S02]  /*16c0*/  CS2R R166, SRZ ;  /* 0x0000000000a67805 */ /* 0x000fe4000001ff00 */
[----:B------:R-:W-:Y:S01]  /*16d0*/  CS2R R168, SRZ ;  /* 0x0000000000a87805 */ /* 0x000fe2000001ff00 */
[----:B------:R-:W-:Y:S01]  /*16e0*/  STL [R1+0x50], RZ ;  /* 0x000050ff01007387 */ /* 0x000fe20000100800 */
[----:B------:R-:W-:Y:S02]  /*16f0*/  CS2R R170, SRZ ;  /* 0x0000000000aa7805 */ /* 0x000fe4000001ff00 */
[----:B------:R-:W-:Y:S02]  /*1700*/  CS2R R172, SRZ ;  /* 0x0000000000ac7805 */ /* 0x000fe4000001ff00 */
[----:B------:R-:W-:Y:S01]  /*1710*/  CS2R R174, SRZ ;  /* 0x0000000000ae7805 */ /* 0x000fe2000001ff00 */
[----:B------:R-:W0:Y:S01]  /*1720*/  SHFL.IDX PT, R0, R0, RZ, 0x1f ;  /* 0x00001fff00007589 */ /* 0x000e2200000e0000 */
[----:B------:R-:W-:-:S02]  /*1730*/  CS2R R176, SRZ ;  /* 0x0000000000b07805 */ /* 0x000fc4000001ff00 */
[----:B------:R-:W-:Y:S02]  /*1740*/  CS2R R178, SRZ ;  /* 0x0000000000b27805 */ /* 0x000fe4000001ff00 */
[----:B------:R-:W-:Y:S01]  /*1750*/  CS2R R180, SRZ ;  /* 0x0000000000b47805 */ /* 0x000fe2000001ff00 */
[----:B------:R1:W-:Y:S01]  /*1760*/  STL [R1+0x4c], RZ ;  /* 0x00004cff01007387 */ /* 0x0003e20000100800 */
[----:B------:R-:W-:Y:S02]  /*1770*/  CS2R R182, SRZ ;  /* 0x0000000000b67805 */ /* 0x000fe4000001ff00 */
[----:B------:R-:W-:Y:S02]  /*1780*/  CS2R R184, SRZ ;  /* 0x0000000000b87805 */ /* 0x000fe4000001ff00 */
[----:B------:R-:W-:Y:S01]  /*1790*/  CS2R R186, SRZ ;  /* 0x0000000000ba7805 */ /* 0x000fe2000001ff00 */
[----:B------:R1:W-:Y:S01]  /*17a0*/  STL [R1+0x48], RZ ;  /* 0x000048ff01007387 */ /* 0x0003e20000100800 */
        /* <DEDUP_REMOVED lines=14> */
[----:B------:R-:W-:Y:S02]  /*1890*/  CS2R R210, SRZ ;  /* 0x0000000000d27805 */ /* 0x000fe4000001ff00 */
[----:B0-----:R-:W-:Y:S01]  /*18a0*/  R2UR UR9, R0 ;  /* 0x00000000000972ca */ /* 0x001fe200000e0000 */
[----:B------:R1:W-:Y:S01]  /*18b0*/  STL [R1+0x38], RZ ;  /* 0x000038ff01007387 */ /* 0x0003e20000100800 */
[----:B------:R-:W-:Y:S01]  /*18c0*/  IMAD.MOV.U32 R0, RZ, RZ, RZ ;  /* 0x000000ffff007224 */ /* 0x000fe200078e00ff */
[----:B------:R-:W-:-:S02]  /*18d0*/  CS2R R212, SRZ ;  /* 0x0000000000d47805 */ /* 0x000fc4000001ff00 */
[----:B------:R-:W-:Y:S01]  /*18e0*/  CS2R R214, SRZ ;  /* 0x0000000000d67805 */ /* 0x000fe2000001ff00 */
[----:B------:R1:W-:Y:S01]  /*18f0*/  STL [R1+0x34], RZ ;  /* 0x000034ff01007387 */ /* 0x0003e20000100800 */
[----:B------:R-:W-:Y:S02]  /*1900*/  CS2R R216, SRZ ;  /* 0x0000000000d87805 */ /* 0x000fe4000001ff00 */
[----:B------:R-:W-:Y:S02]  /*1910*/  CS2R R218, SRZ ;  /* 0x0000000000da7805 */ /* 0x000fe4000001ff00 */
[----:B------:R-:W-:Y:S01]  /*1920*/  CS2R R220, SRZ ;  /* 0x0000000000dc7805 */ /* 0x000fe2000001ff00 */
[----:B------:R1:W-:Y:S01]  /*1930*/  STL [R1+0x30], RZ ;  /* 0x000030ff01007387 */ /* 0x0003e20000100800 */
[----:B------:R-:W-:Y:S02]  /*1940*/  CS2R R222, SRZ ;  /* 0x0000000000de7805 */ /* 0x000fe4000001ff00 */
[----:B------:R-:W-:Y:S01]  /*1950*/  CS2R R224, SRZ ;  /* 0x0000000000e07805 */ /* 0x000fe2000001ff00 */
[----:B------:R-:W-:Y:S01]  /*1960*/  IMAD.MOV.U32 R226, RZ, RZ, RZ ;  /* 0x000000ffffe27224 */ /* 0x000fe200078e00ff */
[----:B------:R1:W-:Y:S01]  /*1970*/  STL [R1+0x2c], RZ ;  /* 0x00002cff01007387 */ /* 0x0003e20000100800 */
[----:B------:R-:W-:Y:S01]  /*1980*/  ULEA.HI UR10, UR9, UR9, URZ, 0x1 ;  /* 0x00000009090a7291 */ /* 0x000fe2000f8f083f */
[----:B------:R-:W-:Y:S01]  /*1990*/  IMAD.U32 R227, RZ, RZ, UR4 ;  /* 0x00000004ffe37e24 */ /* 0x000fe2000f8e00ff */
[----:B------:R-:W-:Y:S01]  /*19a0*/  CS2R R88, SRZ ;  /* 0x0000000000587805 */ /* 0x000fe2000001ff00 */
[----:B------:R1:W-:Y:S01]  /*19b0*/  STL [R1+0x28], RZ ;  /* 0x000028ff01007387 */ /* 0x0003e20000100800 */
[----:B------:R-:W-:Y:S01]  /*19c0*/  ULOP3.LUT UR10, UR10, 0x1ffffe, URZ, 0xc0, !UPT ;  /* 0x001ffffe0a0a7892 */ /* 0x000fe2000f8ec03f */
[----:B------:R-:W-:-:S02]  /*19d0*/  CS2R R90, SRZ ;  /* 0x00000000005a7805 */ /* 0x000fc4000001ff00 */
[----:B------:R-:W-:Y:S01]  /*19e0*/  CS2R R92, SRZ ;  /* 0x00000000005c7805 */ /* 0x000fe2000001ff00 */
[----:B------:R1:W-:Y:S01]  /*19f0*/  STL [R1+0x24], RZ ;  /* 0x000024ff01007387 */ /* 0x0003e20000100800 */
[----:B------:R-:W-:Y:S01]  /*1a00*/  UIADD3 UR10, UR9, -UR10, URZ ;  /* 0x8000000a090a7290 */ /* 0x000fe2000fffe03f */
[----:B------:R-:W-:Y:S02]  /*1a10*/  CS2R R94, SRZ ;  /* 0x00000000005e7805 */ /* 0x000fe4000001ff00 */
[----:B------:R-:W-:Y:S01]  /*1a20*/  CS2R R96, SRZ ;  /* 0x0000000000607805 */ /* 0x000fe2000001ff00 */
[----:B------:R1:W-:Y:S01]  /*1a30*/  STL [R1+0x20], RZ ;  /* 0x000020ff01007387 */ /* 0x0003e20000100800 */
[----:B------:R-:W-:Y:S01]  /*1a40*/  ULEA UR10, UR10, UR14, 0xb ;  /* 0x0000000e0a0a7291 */ /* 0x000fe2000f8e583f */
[----:B------:R-:W-:Y:S02]  /*1a50*/  CS2R R98, SRZ ;  /* 0x0000000000627805 */ /* 0x000fe4000001ff00 */
[----:B------:R-:W-:Y:S01]  /*1a60*/  CS2R R100, SRZ ;  /* 0x0000000000647805 */ /* 0x000fe2000001ff00 */
[----:B------:R1:W-:Y:S01]  /*1a70*/  STL [R1+0x1c], RZ ;  /* 0x00001cff01007387 */ /* 0x0003e20000100800 */
[----:B------:R-:W-:Y:S01]  /*1a80*/  UIADD3 UR10, UR10, 0x200, URZ ;  /* 0x000002000a0a7890 */ /* 0x000fe2000fffe03f */
[----:B------:R-:W-:-:S02]  /*1a90*/  CS2R R102, SRZ ;  /* 0x0000000000667805 */ /* 0x000fc4000001ff00 */
[----:B------:R-:W-:Y:S01]  /*1aa0*/  CS2R R104, SRZ ;  /* 0x0000000000687805 */ /* 0x000fe2000001ff00 */
[----:B------:R1:W-:Y:S01]  /*1ab0*/  STL [R1+0x18], RZ ;  /* 0x000018ff01007387 */ /* 0x0003e20000100800 */
[----:B------:R-:W-:Y:S01]  /*1ac0*/  USHF.R.U32.HI UR10, URZ, 0x4, UR10 ;  /* 0x000000043f0a7899 */ /* 0x000fe2000801160a */
[----:B------:R-:W-:Y:S02]  /*1ad0*/  CS2R R106, SRZ ;  /* 0x00000000006a7805 */ /* 0x000fe4000001ff00 */
[----:B------:R-:W-:Y:S01]  /*1ae0*/  CS2R R108, SRZ ;  /* 0x00000000006c7805 */ /* 0x000fe2000001ff00 */
[----:B------:R1:W-:Y:S01]  /*1af0*/  STL [R1+0x14], RZ ;  /* 0x000014ff01007387 */ /* 0x0003e20000100800 */
[----:B------:R-:W-:Y:S01]  /*1b00*/  ULOP3.LUT UR15, UR10, 0x3fff, URZ, 0xc0, !UPT ;  /* 0x00003fff0a0f7892 */ /* 0x000fe2000f8ec03f */
        /* <DEDUP_REMOVED lines=18> */
[----:B------:R1:W-:Y:S01]  /*1c30*/  STL [R1], RZ ;  /* 0x000000ff01007387 */ /* 0x0003e20000100800 */
[----:B------:R-:W-:-:S02]  /*1c40*/  CS2R R138, SRZ ;  /* 0x00000000008a7805 */ /* 0x000fc4000001ff00 */
[----:B------:R-:W-:Y:S02]  /*1c50*/  CS2R R140, SRZ ;  /* 0x00000000008c7805 */ /* 0x000fe4000001ff00 */
[----:B------:R-:W-:Y:S02]  /*1c60*/  CS2R R142, SRZ ;  /* 0x00000000008e7805 */ /* 0x000fe4000001ff00 */
[----:B------:R-:W-:Y:S02]  /*1c70*/  CS2R R144, SRZ ;  /* 0x0000000000907805 */ /* 0x000fe4000001ff00 */
[----:B------:R-:W-:Y:S02]  /*1c80*/  CS2R R146, SRZ ;  /* 0x0000000000927805 */ /* 0x000fe4000001ff00 */
[----:B------:R-:W-:Y:S02]  /*1c90*/  CS2R R148, SRZ ;  /* 0x0000000000947805 */ /* 0x000fe4000001ff00 */
[----:B------:R-:W-:-:S02]  /*1ca0*/  CS2R R150, SRZ ;  /* 0x0000000000967805 */ /* 0x000fc4000001ff00 */
[----:B------:R-:W-:Y:S02]  /*1cb0*/  CS2R R24, SRZ ;  /* 0x0000000000187805 */ /* 0x000fe4000001ff00 */
[----:B----4-:R-:W-:Y:S02]  /*1cc0*/  CS2R R26, SRZ ;  /* 0x00000000001a7805 */ /* 0x010fe4000001ff00 */
[----:B------:R-:W-:Y:S02]  /*1cd0*/  CS2R R28, SRZ ;  /* 0x00000000001c7805 */ /* 0x000fe4000001ff00 */
[----:B------:R-:W-:Y:S02]  /*1ce0*/  CS2R R30, SRZ ;  /* 0x00000000001e7805 */ /* 0x000fe4000001ff00 */
[----:B------:R-:W-:Y:S02]  /*1cf0*/  CS2R R32, SRZ ;  /* 0x0000000000207805 */ /* 0x000fe4000001ff00 */
        /* <DEDUP_REMOVED lines=26> */
[----:B------:R-:W-:Y:S01]  /*1ea0*/  CS2R R86, SRZ ;  /* 0x0000000000567805 */ /* 0x000fe2000001ff00 */
[----:B-1----:R-:W-:Y:S06]  /*1eb0*/  @!P1 BRA `(.L_x_18) ;  /* 0x0000001000609947 */ /* 0x002fec0003800000 */
[----:B------:R-:W-:-:S06]  /*1ec0*/  UISETP.NE.AND UP0, UPT, UR23, 0x3, UPT ;  /* 0x000000031700788c */ /* 0x000fcc000bf05270 */
[----:B------:R-:W-:-:S13]  /*1ed0*/  PLOP3.LUT P2, PT, PT, PT, UP0, 0x80, 0x0 ;  /* 0x000000000000781c */ /* 0x000fda0003f4f008 */
[----:B------:R-:W-:Y:S05]  /*1ee0*/  @!P2 BRA `(.L_x_19) ;  /* 0x000000000004a947 */ /* 0x000fea0003800000 */
[----:B------:R-:W-:Y:S01]  /*1ef0*/  BPT.TRAP 0x1 ;  /* 0x000000040000795c */ /* 0x000fe20000300000 */
.L_x_19:
[----:B------:R-:W-:Y:S01]  /*1f00*/  ULEA UR7, UR5, UR14, 0x3 ;  /* 0x0000000e05077291 */ /* 0x000fe2000f8e183f */
[----:B------:R-:W-:-:S05]  /*1f10*/  IMAD.U32 R0, RZ, RZ, UR4 ;  /* 0x00000004ff007e24 */ /* 0x000fca000f8e00ff */
[----:B------:R-:W-:-:S04]  /*1f20*/  SHF.L.U32 R0, R0, 0x1f, RZ ;  /* 0x0000001f00007819 */ /* 0x000fc800000006ff */
[----:B------:R0:W1:Y:S01]  /*1f30*/  SYNCS.PHASECHK.TRANS64.TRYWAIT P1, [UR7], R0 ;  /* 0x00000000ff0075a7 */ /* 0x0000620008020147 */
[----:B------:R-:W-:Y:S05]  /*1f40*/  @!P2 BRA `(.L_x_20) ;  /* 0x000000000004a947 */ /* 0x000fea0003800000 */
[----:B------:R-:W-:Y:S01]  /*1f50*/  BPT.TRAP 0x1 ;  /* 0x000000040000795c */ /* 0x000fe20000300000 */
.L_x_20:
[----:B------:R2:W-:Y:S01]  /*1f60*/  STL [R1+0x74], RZ ;  /* 0x000074ff01007387 */ /* 0x0005e20000100800 */
[----:B------:R-:W-:Y:S01]  /*1f70*/  UMOV UR6, 0x1 ;  /* 0x0000000100067882 */ /* 0x000fe20000000000 */
[----:B-1----:R-:W-:Y:S05]  /*1f80*/  @P1 BRA `(.L_x_21) ;  /* 0x0000000000081947 */ /* 0x002fea0003800000 */
[----:B------:R-:W1:Y:S02]  /*1f90*/  SYNCS.PHASECHK.TRANS64.TRYWAIT P1, [UR7], R0 ;  /* 0x00000000ff0075a7 */ /* 0x000e640008020147 */
[----:B-1----:R-:W-:Y:S05]  /*1fa0*/  @!P1 BRA `(.L_x_22) ;  /* 0x000000ec00409947 */ /* 0x002fea0003800000 */
.L_x_21:
[----:B------:R3:W-:Y:S01]  /*1fb0*/  STL [R1+0x70], RZ ;  /* 0x000070ff01007387 */ /* 0x0007e20000100800 */
[----:B------:R-:W-:Y:S01]  /*1fc0*/  UIADD3 UR7, UR14, 0x24200, URZ ;  /* 0x000242000e077890 */ /* 0x000fe2000fffe03f */
[----:B------:R-:W-:Y:S01]  /*1fd0*/  WARPGROUP.ARRIVE ;  /* 0x00000000000079c5 */ /* 0x000fe20000000000 */
[----:B------:R-:W-:Y:S01]  /*1fe0*/  ULOP3.LUT UR8, UR15, 0x10000, URZ, 0xfc, !UPT ;  /* 0x000100000f087892 */ /* 0x000fe2000f8efc3f */
[----:B------:R3:W-:Y:S01]  /*1ff0*/  STL [R1+0x6c], RZ ;  /* 0x00006cff01007387 */ /* 0x0007e20000100800 */
[----:B------:R-:W-:Y:S01]  /*2000*/  USHF.R.U32.HI UR7, URZ, 0x4, UR7 ;  /* 0x000000043f077899 */ /* 0x000fe20008011607 */
[----:B01----:R-:W-:Y:S01]  /*2010*/  IMAD.MOV.U32 R0, RZ, RZ, RZ ;  /* 0x000000ffff007224 */ /* 0x003fe200078e00ff */
[----:B------:R-:W-:Y:S01]  /*2020*/  ULEA UR8, UR5, UR8, 0x9 ;  /* 0x0000000805087291 */ /* 0x000fe2000f8e483f */
[----:B------:R3:W-:Y:S01]  /*2030*/  STL [R1+0x68], RZ ;  /* 0x000068ff01007387 */ /* 0x0007e20000100800 */
[----:B------:R-:W-:Y:S01]  /*2040*/  ULOP3.LUT UR7, UR7, 0x3fff, URZ, 0xc0, !UPT ;  /* 0x00003fff07077892 */ /* 0x000fe2000f8ec03f */
[----:B------:R-:W-:Y:S01]  /*2050*/  CS2R R2, SRZ ;  /* 0x0000000000027805 */ /* 0x000fe2000001ff00 */
[----:B------:R-:W-:Y:S01]  /*2060*/  UMOV UR9, 0xc0000010 ;  /* 0xc000001000097882 */ /* 0x000fe20000000000 */
[----:B------:R3:W-:Y:S01]  /*2070*/  STL [R1+0x64], RZ ;  /* 0x000064ff01007387 */ /* 0x0007e20000100800 */
[----:B------:R-:W-:Y:S01]  /*2080*/  ULOP3.LUT UR7, UR7, 0x10000, URZ, 0xfc, !UPT ;  /* 0x0001000007077892 */ /* 0x000fe2000f8efc3f */
[----:B------:R-:W-:Y:S01]  /*2090*/  CS2R R4, SRZ ;  /* 0x0000000000047805 */ /* 0x000fe2000001ff00 */
[----:B------:R-:W-:Y:S01]  /*20a0*/  UMOV UR11, 0xc0000010 ;  /* 0xc0000010000b7882 */ /* 0x000fe20000000000 */
[----:B------:R3:W-:Y:S01]  /*20b0*/  STL [R1+0x60], RZ ;  /* 0x000060ff01007387 */ /* 0x0007e20000100800 */
[----:B------:R-:W-:Y:S01]  /*20c0*/  ULEA UR10, UR5, UR7, 0x8 ;  /* 0x00000007050a7291 */ /* 0x000fe2000f8e403f */
[----:B------:R-:W-:-:S02]  /*20d0*/  CS2R R6, SRZ ;  /* 0x0000000000067805 */ /* 0x000fc4000001ff00 */
[----:B------:R-:W-:Y:S01]  /*20e0*/  CS2R R8, SRZ ;  /* 0x0000000000087805 */ /* 0x000fe2000001ff00 */
[----:B------:R3:W-:Y:S01]  /*20f0*/  STL [R1+0x5c], RZ ;  /* 0x00005cff01007387 */ /* 0x0007e20000100800 */
[----:B------:R-:W-:Y:S01]  /*2100*/  ULDC UR7, c[0x0][0x50c] ;  /* 0x0001430000077ab9 */ /* 0x000fe20000000800 */
[----:B------:R-:W-:Y:S01]  /*2110*/  CS2R R10, SRZ ;  /* 0x00000000000a7805 */ /* 0x000fe2000001ff00 */
[----:B------:R-:W-:Y:S01]  /*2120*/  UISETP.NE.AND UP0, UPT, UR7, 0x1, UPT ;  /* 0x000000010700788c */ /* 0x000fe2000bf05270 */
[----:B------:R3:W-:Y:S01]  /*2130*/  STL [R1+0x58], RZ ;  /* 0x000058ff01007387 */ /* 0x0007e20000100800 */
[----:B------:R-:W-:Y:S01]  /*2140*/  CS2R R12, SRZ ;  /* 0x00000000000c7805 */ /* 0x000fe2000001ff00 */
[----:B------:R-:W-:Y:S01]  /*2150*/  QGMMA.64x128x32.F32.E5M2.E5M2 R88, gdesc[UR8], RZ, !UPT ;  /* 0x01e00000085879f3 */ /* 0x000fe2000c7038ff */
[----:B------:R-:W-:Y:S01]  /*2160*/  USEL UR7, URZ, 0x1, UP0 ;  /* 0x000000013f077887 */ /* 0x000fe20008000000 */
[----:B------:R3:W-:Y:S01]  /*2170*/  STL [R1+0x54], RZ ;  /* 0x000054ff01007387 */ /* 0x0007e20000100800 */
[----:B------:R-:W-:Y:S01]  /*2180*/  UIADD3 UR8, UR8, 0x100, URZ ;  /* 0x0000010008087890 */ /* 0x000fe2000fffe03f */
[----:B------:R-:W-:Y:S01]  /*2190*/  CS2R R14, SRZ ;  /* 0x00000000000e7805 */ /* 0x000fe2000001ff00 */
[----:B------:R-:W-:Y:S01]  /*21a0*/  UMOV UR9, 0xc0000010 ;  /* 0xc000001000097882 */ /* 0x000fe20000000000 */
[----:B------:R3:W-:Y:S01]  /*21b0*/  STL [R1+0x50], RZ ;  /* 0x000050ff01007387 */ /* 0x0007e20000100800 */
[----:B------:R-:W-:-:S02]  /*21c0*/  ISETP.NE.AND P1, PT, RZ, UR7, PT ;  /* 0x00000007ff007c0c */ /* 0x000fc4000bf25270 */
[----:B------:R-:W-:Y:S02]  /*21d0*/  CS2R R16, SRZ ;  /* 0x0000000000107805 */ /* 0x000fe4000001ff00 */
[----:B------:R-:W-:Y:S01]  /*21e0*/  CS2R R18, SRZ ;  /* 0x0000000000127805 */ /* 0x000fe2000001ff00 */
[----:B------:R3:W-:Y:S01]  /*21f0*/  STL [R1+0x4c], RZ ;  /* 0x00004cff01007387 */ /* 0x0007e20000100800 */
[----:B------:R-:W-:Y:S01]  /*2200*/  CS2R R20, SRZ ;  /* 0x0000000000147805 */ /* 0x000fe2000001ff00 */
[----:B------:R-:W-:Y:S01]  /*2210*/  QGMMA.64x128x32.F32.E5M2.E5M2 R24, gdesc[UR8], RZ, !UPT, gsb0 ;  /* 0x01e00000081879f3 */ /* 0x000fe2000c0038ff */
[----:B------:R-:W-:Y:S01]  /*2220*/  CS2R R22, SRZ ;  /* 0x0000000000167805 */ /* 0x000fe2000001ff00 */
[----:B------:R3:W-:Y:S01]  /*2230*/  STL [R1+0x48], RZ ;  /* 0x000048ff01007387 */ /* 0x0007e20000100800 */
[----:B------:R-:W-:Y:S02]  /*2240*/  CS2R R152, SRZ ;  /* 0x0000000000987805 */ /* 0x000fe4000001ff00 */
        /* <DEDUP_REMOVED lines=47> */
[----:B------:R-:W-:Y:S01]  /*2540*/  CS2R R224, SRZ ;  /* 0x0000000000e07805 */ /* 0x000fe2000001ff00 */
[----:B------:R-:W-:Y:S02]  /*2550*/  IMAD.MOV.U32 R226, RZ, RZ, RZ ;  /* 0x000000ffffe27224 */ /* 0x000fe400078e00ff */
[----:B------:R3:W-:Y:S04]  /*2560*/  STL [R1+0x14], RZ ;  /* 0x000014ff01007387 */ /* 0x0007e80000100800 */
[----:B------:R3:W-:Y:S04]  /*2570*/  STL [R1+0x10], RZ ;  /* 0x000010ff01007387 */ /* 0x0007e80000100800 */
[----:B------:R3:W-:Y:S04]  /*2580*/  STL [R1+0xc], RZ ;  /* 0x00000cff01007387 */ /* 0x0007e80000100800 */
[----:B------:R3:W-:Y:S04]  /*2590*/  STL [R1+0x8], RZ ;  /* 0x000008ff01007387 */ /* 0x0007e80000100800 */
[----:B------:R3:W-:Y:S04]  /*25a0*/  STL [R1+0x4], RZ ;  /* 0x000004ff01007387 */ /* 0x0007e80000100800 */
[----:B------:R3:W-:Y:S01]  /*25b0*/  STL [R1], RZ ;  /* 0x000000ff01007387 */ /* 0x0007e20000100800 */
[----:B------:R-:W-:Y:S05]  /*25c0*/  @!P1 BRA `(.L_x_23) ;  /* 0x0000000800809947 */ /* 0x000fea0003800000 */
[----:B------:R-:W-:Y:S02]  /*25d0*/  WARPGROUP.DEPBAR.LE gsb0, 0x0 ;  /* 0x00008000000079c5 */ /* 0x000fe40000010000 */
[----:B------:R-:W-:-:S01]  /*25e0*/  FADD R227, RZ, R58 ;  /* 0x0000003affe37221 */ /* 0x000fc20000000000 */
[----:B------:R-:W-:Y:S01]  /*25f0*/  FADD R226, RZ, R88 ;  /* 0x00000058ffe27221 */ /* 0x000fe20000000000 */
[----:B------:R-:W-:-:S01]  /*2600*/  FADD R225, RZ, R89 ;  /* 0x00000059ffe17221 */ /* 0x000fc20000000000 */
[----:B------:R-:W-:Y:S01]  /*2610*/  FADD R224, RZ, R90 ;  /* 0x0000005affe07221 */ /* 0x000fe20000000000 */
[----:B------:R-:W-:-:S01]  /*2620*/  FADD R223, RZ, R91 ;  /* 0x0000005bffdf7221 */ /* 0x000fc20000000000 */
[----:B------:R0:W-:Y:S01]  /*2630*/  STL [R1], R227 ;  /* 0x000000e301007387 */ /* 0x0001e20000100800 */
[----:B------:R-:W-:-:S01]  /*2640*/  FADD R222, RZ, R92 ;  /* 0x0000005cffde7221 */ /* 0x000fc20000000000 */
[----:B------:R-:W-:Y:S01]  /*2650*/  FADD R221, RZ, R93 ;  /* 0x0000005dffdd7221 */ /* 0x000fe20000000000 */
[----:B------:R-:W-:-:S01]  /*2660*/  FADD R220, RZ, R94 ;  /* 0x0000005effdc7221 */ /* 0x000fc20000000000 */
[----:B------:R-:W-:Y:S01]  /*2670*/  FADD R219, RZ, R95 ;  /* 0x0000005fffdb7221 */ /* 0x000fe20000000000 */
[----:B------:R-:W-:-:S01]  /*2680*/  FADD R218, RZ, R96 ;  /* 0x00000060ffda7221 */ /* 0x000fc20000000000 */
[----:B------:R-:W-:Y:S01]  /*2690*/  FADD R217, RZ, R97 ;  /* 0x00000061ffd97221 */ /* 0x000fe20000000000 */
[----:B------:R-:W-:-:S01]  /*26a0*/  FADD R216, RZ, R98 ;  /* 0x00000062ffd87221 */ /* 0x000fc20000000000 */
[----:B------:R-:W-:Y:S01]  /*26b0*/  FADD R215, RZ, R99 ;  /* 0x00000063ffd77221 */ /* 0x000fe20000000000 */
[----:B------:R-:W-:-:S01]  /*26c0*/  FADD R214, RZ, R100 ;  /* 0x00000064ffd67221 */ /* 0x000fc20000000000 */
[----:B0-----:R-:W-:Y:S01]  /*26d0*/  FADD R227, RZ, R59 ;  /* 0x0000003bffe37221 */ /* 0x001fe20000000000 */
[----:B------:R-:W-:-:S01]  /*26e0*/  FADD R213, RZ, R101 ;  /* 0x00000065ffd57221 */ /* 0x000fc20000000000 */
[----:B------:R-:W-:Y:S01]  /*26f0*/  FADD R212, RZ, R102 ;  /* 0x00000066ffd47221 */ /* 0x000fe20000000000 */
[----:B------:R-:W-:-:S01]  /*2700*/  FADD R211, RZ, R103 ;  /* 0x00000067ffd37221 */ /* 0x000fc20000000000 */
[----:B------:R-:W-:Y:S01]  /*2710*/  FADD R210, RZ, R104 ;  /* 0x00000068ffd27221 */ /* 0x000fe20000000000 */
[----:B------:R0:W-:Y:S01]  /*2720*/  STL [R1+0x4], R227 ;  /* 0x000004e301007387 */ /* 0x0001e20000100800 */
        /* <DEDUP_REMOVED lines=93> */
[----:B------:R-:W-:Y:S01]  /*2d00*/  UMOV UR6, URZ ;  /* 0x0000003f00067c82 */ /* 0x000fe20008000000 */
[----:B0-----:R-:W-:-:S05]  /*2d10*/  FADD R227, RZ, R66 ;  /* 0x00000042ffe37221 */ /* 0x001fca0000000000 */
[----:B------:R0:W-:Y:S02]  /*2d20*/  STL [R1+0x20], R227 ;  /* 0x000020e301007387 */ /* 0x0001e40000100800 */
        /* <DEDUP_REMOVED lines=42> */
.L_x_23:
[----:B------:R-:W-:-:S04]  /*2fd0*/  UIADD3 UR18, UR5, 0x1, URZ ;  /* 0x0000000105127890 */ /* 0x000fc8000fffe03f */
[----:B------:R-:W-:-:S04]  /*2fe0*/  UISETP.NE.AND UP0, UPT, UR18, 0x12, UPT ;  /* 0x000000121200788c */ /* 0x000fc8000bf05270 */
[----:B------:R-:W-:Y:S02]  /*2ff0*/  USEL UR8, URZ, 0x1, UP0 ;  /* 0x000000013f087887 */ /* 0x000fe40008000000 */
[----:B------:R-:W-:Y:S02]  /*3000*/  USEL UR18, UR18, URZ, UP0 ;  /* 0x0000003f12127287 */ /* 0x000fe40008000000 */
[----:B------:R-:W-:-:S06]  /*3010*/  ULOP3.LUT UR8, UR4, UR8, URZ, 0x3c, !UPT ;  /* 0x0000000804087292 */ /* 0x000fcc000f8e3c3f */
[----:B0-----:R-:W-:Y:S01]  /*3020*/  IMAD.U32 R227, RZ, RZ, UR8 ;  /* 0x00000008ffe37e24 */ /* 0x001fe2000f8e00ff */
[----:B------:R-:W-:-:S06]  /*3030*/  UMOV UR8, 0x1 ;  /* 0x0000000100087882 */ /* 0x000fcc0000000000 */
.L_x_18:
[----:B------:R-:W-:-:S04]  /*3040*/  UISETP.LT.AND UP0, UPT, UR12, 0x1, UPT ;  /* 0x000000010c00788c */ /* 0x000fc8000bf01270 */
[----:B------:R-:W-:-:S04]  /*3050*/  USEL UR9, UR12, 0x1, UP0 ;  /* 0x000000010c097887 */ /* 0x000fc80008000000 */
[----:B------:R-:W-:-:S04]  /*3060*/  UIADD3 UR9, UR12, -UR9, URZ ;  /* 0x800000090c097290 */ /* 0x000fc8000fffe03f */
[----:B------:R-:W-:-:S06]  /*3070*/  UISETP.GE.AND UP0, UPT, UR9, 0x1, UPT ;  /* 0x000000010900788c */ /* 0x000fcc000bf06270 */
[----:B------:R-:W-:-:S13]  /*3080*/  PLOP3.LUT P1, PT, PT, PT, UP0, 0x80, 0x0 ;  /* 0x000000000000781c */ /* 0x000fda0003f2f008 */
[----:B------:R-:W-:Y:S05]  /*3090*/  @!P1 BRA `(.L_x_24) ;  /* 0x00000010008c9947 */ /* 0x000fea0003800000 */
[----:B------:R-:W-:Y:S01]  /*30a0*/  IMAD.U32 R228, RZ, RZ, UR9 ;  /* 0x00000009ffe47e24 */ /* 0x000fe2000f8e00ff */
[----:B------:R-:W-:Y:S01]  /*30b0*/  UMOV UR19, UR5 ;  /* 0x0000000500137c82 */ /* 0x000fe20008000000 */
[----:B------:R-:W-:-:S05]  /*30c0*/  ULDC UR24, c[0x0][0x50c] ;  /* 0x0001430000187ab9 */ /* 0x000fca0000000800 */
.L_x_32:
[----:B------:R-:W-:-:S06]  /*30d0*/  UISETP.NE.AND UP0, UPT, UR23, 0x3, UPT ;  /* 0x000000031700788c */ /* 0x000fcc000bf05270 */
[----:B------:R-:W-:-:S13]  /*30e0*/  PLOP3.LUT P2, PT, PT, PT, UP0, 0x80, 0x0 ;  /* 0x000000000000781c */ /* 0x000fda0003f4f008 */
[----:B01---5:R-:W-:Y:S05]  /*30f0*/  @!P2 BRA `(.L_x_25) ;  /* 0x000000000004a947 */ /* 0x023fea0003800000 */
[----:B------:R-:W-:Y:S01]  /*3100*/  BPT.TRAP 0x1 ;  /* 0x000000040000795c */ /* 0x000fe20000300000 */
.L_x_25:
[----:B------:R-:W0:Y:S01]  /*3110*/  S2UR UR9, SR_CgaCtaId ;  /* 0x00000000000979c3 */ /* 0x000e220000008800 */
[----:B------:R-:W-:Y:S01]  /*3120*/  UMOV UR14, 0x400 ;  /* 0x00000400000e7882 */ /* 0x000fe20000000000 */
[----:B------:R-:W-:Y:S01]  /*3130*/  SHF.L.U32 R229, R227, 0x1f, RZ ;  /* 0x0000001fe3e57819 */ /* 0x000fe200000006ff */
[----:B0-----:R-:W-:-:S04]  /*3140*/  ULEA UR14, UR9, UR14, 0x18 ;  /* 0x0000000e090e7291 */ /* 0x001fc8000f8ec03f */
[----:B------:R-:W-:-:S09]  /*3150*/  ULEA UR9, UR18, UR14, 0x3 ;  /* 0x0000000e12097291 */ /* 0x000fd2000f8e183f */
[----:B------:R0:W1:Y:S01]  /*3160*/  SYNCS.PHASECHK.TRANS64.TRYWAIT P1, [UR9], R229 ;  /* 0x000000e5ff0075a7 */ /* 0x0000620008020149 */
[----:B------:R-:W-:Y:S05]  /*3170*/  @!P2 BRA `(.L_x_26) ;  /* 0x000000000004a947 */ /* 0x000fea0003800000 */
[----:B------:R-:W-:Y:S01]  /*3180*/  BPT.TRAP 0x1 ;  /* 0x000000040000795c */ /* 0x000fe20000300000 */
.L_x_26:
[----:B-1----:R-:W-:Y:S05]  /*3190*/  @P1 BRA `(.L_x_27) ;  /* 0x0000000000081947 */ /* 0x002fea0003800000 */
[----:B------:R-:W1:Y:S02]  /*31a0*/  SYNCS.PHASECHK.TRANS64.TRYWAIT P1, [UR9], R229 ;  /* 0x000000e5ff0075a7 */ /* 0x000e640008020149 */
[----:B-1----:R-:W-:Y:S05]  /*31b0*/  @!P1 BRA `(.L_x_28) ;  /* 0x000000d800d49947 */ /* 0x002fea0003800000 */
.L_x_27:
[----:B------:R-:W-:Y:S01]  /*31c0*/  UIADD3 UR9, UR14, 0x24200, URZ ;  /* 0x000242000e097890 */ /* 0x000fe2000fffe03f */
[----:B------:R-:W-:Y:S01]  /*31d0*/  WARPGROUP.ARRIVE ;  /* 0x00000000000079c5 */ /* 0x000fe20000000000 */
[----:B------:R-:W-:Y:S02]  /*31e0*/  UISETP.NE.AND UP0, UPT, UR7, URZ, UPT ;  /* 0x0000003f0700728c */ /* 0x000fe4000bf05270 */
[----:B------:R-:W-:Y:S02]  /*31f0*/  USHF.R.U32.HI UR9, URZ, 0x4, UR9 ;  /* 0x000000043f097899 */ /* 0x000fe40008011609 */
[----:B------:R-:W-:Y:S02]  /*3200*/  USEL UR8, UR8, URZ, !UP0 ;  /* 0x0000003f08087287 */ /* 0x000fe4000c000000 */
[----:B------:R-:W-:Y:S02]  /*3210*/  ULOP3.LUT UR9, UR9, 0x3fff, URZ, 0xc0, !UPT ;  /* 0x00003fff09097892 */ /* 0x000fe4000f8ec03f */
[----:B------:R-:W-:-:S02]  /*3220*/  ULOP3.LUT UR7, UR15, 0x10000, URZ, 0xfc, !UPT ;  /* 0x000100000f077892 */ /* 0x000fc4000f8efc3f */
[----:B------:R-:W-:Y:S02]  /*3230*/  ULOP3.LUT UR9, UR9, 0x10000, URZ, 0xfc, !UPT ;  /* 0x0001000009097892 */ /* 0x000fe4000f8efc3f */
[----:B------:R-:W-:Y:S02]  /*3240*/  UISETP.NE.U32.AND UP0, UPT, UR8, URZ, UPT ;  /* 0x0000003f0800728c */ /* 0x000fe4000bf05070 */
[----:B------:R-:W-:Y:S02]  /*3250*/  ULEA UR8, UR18, UR7, 0x9 ;  /* 0x0000000712087291 */ /* 0x000fe4000f8e483f */
[----:B------:R-:W-:Y:S01]  /*3260*/  ULEA UR10, UR18, UR9, 0x8 ;  /* 0x00000009120a7291 */ /* 0x000fe2000f8e403f */
[----:B------:R-:W-:Y:S02]  /*3270*/  UMOV UR11, 0xc0000010 ;  /* 0xc0000010000b7882 */ /* 0x000fe40000000000 */
[----:B------:R-:W-:Y:S01]  /*3280*/  UMOV UR9, 0xc0000010 ;  /* 0xc000001000097882 */ /* 0x000fe20000000000 */
[----:B------:R-:W-:-:S05]  /*3290*/  UIADD3 UR6, UR6, 0x1, URZ ;  /* 0x0000000106067890 */ /* 0x000fca000fffe03f */
[----:B------:R-:W-:Y:S01]  /*32a0*/  QGMMA.64x128x32.F32.E5M2.E5M2 R88, gdesc[UR8], R88, UP0 ;  /* 0x01e00000085879f3 */ /* 0x000fe2000bf03858 */
[----:B------:R-:W-:Y:S01]  /*32b0*/  UIADD3 UR8, UR8, 0x100, URZ ;  /* 0x0000010008087890 */ /* 0x000fe2000fffe03f */
[----:B------:R-:W-:-:S10]  /*32c0*/  UMOV UR9, 0xc0000010 ;  /* 0xc000001000097882 */ /* 0x000fd40000000000 */
[----:B------:R-:W-:Y:S01]  /*32d0*/  QGMMA.64x128x32.F32.E5M2.E5M2 R24, gdesc[UR8], R24, UP0, gsb0 ;  /* 0x01e00000081879f3 */ /* 0x000fe2000b803818 */
[----:B------:R-:W-:-:S04]  /*32e0*/  UISETP.NE.AND UP0, UPT, UR6, UR24, UPT ;  /* 0x000000180600728c */ /* 0x000fc8000bf05270 */
[----:B------:R-:W-:-:S06]  /*32f0*/  USEL UR7, URZ, 0x1, UP0 ;  /* 0x000000013f077887 */ /* 0x000fcc0008000000 */
[----:B------:R-:W-:Y:S01]  /*3300*/  ISETP.NE.AND P1, PT, RZ, UR7, PT ;  /* 0x00000007ff007c0c */ /* 0x000fe2000bf25270 */
[----:B------:R-:W-:-:S12]  /*3310*/  WARPGROUP.DEPBAR.LE gsb0, 0x1 ;  /* 0x00008000000079c5 */ /* 0x000fd80000010100 */
[----:B------:R-:W-:Y:S05]  /*3320*/  @!P1 BRA `(.L_x_29) ;  /* 0x0000000c00809947 */ /* 0x000fea0003800000 */
[----:B------:R-:W-:Y:S02]  /*3330*/  WARPGROUP.DEPBAR.LE gsb0, 0x0 ;  /* 0x00008000000079c5 */ /* 0x000fe40000010000 */
[----:B------:R-:W-:-:S01]  /*3340*/  FADD R226, R88, R226 ;  /* 0x000000e258e27221 */ /* 0x000fc20000000000 */
[----:B------:R-:W-:Y:S01]  /*3350*/  FADD R225, R89, R225 ;  /* 0x000000e159e17221 */ /* 0x000fe20000000000 */
[----:B------:R1:W-:Y:S01]  /*3360*/  STL [R1+0x8c], R227 ;  /* 0x00008ce301007387 */ /* 0x0003e20000100800 */
[----:B------:R-:W-:-:S01]  /*3370*/  FADD R224, R90, R224 ;  /* 0x000000e05ae07221 */ /* 0x000fc20000000000 */
[----:B------:R-:W-:Y:S01]  /*3380*/  FADD R223, R91, R223 ;  /* 0x000000df5bdf7221 */ /* 0x000fe20000000000 */
[----:B------:R-:W-:-:S01]  /*3390*/  FADD R222, R92, R222 ;  /* 0x000000de5cde7221 */ /* 0x000fc20000000000 */
[----:B------:R-:W-:Y:S01]  /*33a0*/  FADD R221, R93, R221 ;  /* 0x000000dd5ddd7221 */ /* 0x000fe20000000000 */
[----:B-1----:R-:W4:Y:S04]  /*33b0*/  LDL.LU R227, [R1+0x30] ;  /* 0x0000300001e37983 */ /* 0x002f280000300800 */
[----:B------:R1:W-:Y:S01]  /*33c0*/  STL [R1+0x90], R226 ;  /* 0x000090e201007387 */ /* 0x0003e20000100800 */
[----:B------:R-:W-:-:S01]  /*33d0*/  FADD R220, R94, R220 ;  /* 0x000000dc5edc7221 */ /* 0x000fc20000000000 */
[----:B------:R-:W-:-:S02]  /*33e0*/  FADD R219, R95, R219 ;  /* 0x000000db5fdb7221 */ /* 0x000fc40000000000 */
[----:B-1----:R-:W2:Y:S04]  /*33f0*/  LDL.LU R226, [R1+0x2c] ;  /* 0x00002c0001e27983 */ /* 0x002ea80000300800 */
[----:B------:R1:W-:Y:S01]  /*3400*/  STL [R1+0x94], R225 ;  /* 0x000094e101007387 */ /* 0x0003e20000100800 */
[----:B------:R-:W-:-:S03]  /*3410*/  FADD R218, R96, R218 ;  /* 0x000000da60da7221 */ /* 0x000fc60000000000 */
[----:B-1----:R-:W3:Y:S04]  /*3420*/  LDL.LU R225, [R1+0x28] ;  /* 0x0000280001e17983 */ /* 0x002ee80000300800 */
        /* <DEDUP_REMOVED lines=9> */
[----:B------:R1:W-:Y:S04]  /*34c0*/  STL [R1+0xa4], R221 ;  /* 0x0000a4dd01007387 */ /* 0x0003e80000100800 */
        /* <DEDUP_REMOVED lines=12> */
[----:B-1----:R-:W3:Y:S01]  /*3590*/  LDL.LU R215, [R1] ;  /* 0x0000000001d77983 */ /* 0x002ee20000300800 */
[----:B------:R-:W-:-:S01]  /*35a0*/  FADD R214, R100, R214 ;  /* 0x000000d664d67221 */ /* 0x000fc20000000000 */
[----:B------:R-:W-:Y:S01]  /*35b0*/  FADD R213, R101, R213 ;  /* 0x000000d565d57221 */ /* 0x000fe20000000000 */
[----:B------:R-:W-:-:S01]  /*35c0*/  FADD R212, R102, R212 ;  /* 0x000000d466d47221 */ /* 0x000fc20000000000 */
[----:B------:R-:W-:Y:S01]  /*35d0*/  FADD R211, R103, R211 ;  /* 0x000000d367d37221 */ /* 0x000fe20000000000 */
[----:B------:R-:W-:-:S01]  /*35e0*/  FADD R210, R104, R210 ;  /* 0x000000d268d27221 */ /* 0x000fc20000000000 */
[----:B------:R-:W-:Y:S01]  /*35f0*/  STL [R1+0xc0], R214 ;  /* 0x0000c0d601007387 */ /* 0x000fe20000100800 */
        /* <DEDUP_REMOVED lines=11> */
[----:B------:R1:W-:Y:S01]  /*36b0*/  STL [R1+0xcc], R211 ;  /* 0x0000ccd301007387 */ /* 0x0003e20000100800 */
[----:B------:R-:W-:-:S01]  /*36c0*/  FADD R200, R114, R200 ;  /* 0x000000c872c87221 */ /* 0x000fc20000000000 */
[----:B------:R-:W-:Y:S01]  /*36d0*/  FADD R199, R115, R199 ;  /* 0x000000c773c77221 */ /* 0x000fe20000000000 */
        /* <DEDUP_REMOVED lines=69> */
[----:B-----5:R-:W-:Y:S01]  /*3b30*/  FADD R0, R57, R0 ;  /* 0x0000000039007221 */ /* 0x020fe20000000000 */
[----:B----4-:R-:W-:-:S01]  /*3b40*/  FADD R227, R70, R227 ;  /* 0x000000e346e37221 */ /* 0x010fc20000000000 */
[----:B--2---:R-:W-:Y:S01]  /*3b50*/  FADD R226, R69, R226 ;  /* 0x000000e245e27221 */ /* 0x004fe20000000000 */
[----:B---3--:R-:W-:-:S01]  /*3b60*/  FADD R225, R68, R225 ;  /* 0x000000e144e17221 */ /* 0x008fc20000000000 */
        /* <DEDUP_REMOVED lines=9> */
[----:B------:R-:W-:-:S05]  /*3c00*/  FADD R215, R58, R215 ;  /* 0x000000d73ad77221 */ /* 0x000fca0000000000 */
[----:B------:R2:W-:Y:S04]  /*3c10*/  STL [R1], R215 ;  /* 0x000000d701007387 */ /* 0x0005e80000100800 */
[----:B------:R3:W-:Y:S04]  /*3c20*/  STL [R1+0x4], R216 ;  /* 0x000004d801007387 */ /* 0x0007e80000100800 */
        /* <DEDUP_REMOVED lines=8> */
[----:B-1----:R-:W4:Y:S04]  /*3cb0*/  LDL.LU R211, [R1+0x34] ;  /* 0x0000340001d37983 */ /* 0x002f280000300800 */
[----:B------:R1:W-:Y:S04]  /*3cc0*/  STL [R1+0x28], R225 ;  /* 0x000028e101007387 */ /* 0x0003e80000100800 */
[----:B------:R-:W4:Y:S04]  /*3cd0*/  LDL.LU R212, [R1+0x38] ;  /* 0x0000380001d47983 */ /* 0x000f280000300800 */
[----:B------:R1:W-:Y:S04]  /*3ce0*/  STL [R1+0x2c], R226 ;  /* 0x00002ce201007387 */ /* 0x0003e80000100800 */
[----:B------:R-:W4:Y:S04]  /*3cf0*/  LDL.LU R213, [R1+0x3c] ;  /* 0x00003c0001d57983 */ /* 0x000f280000300800 */
[----:B------:R1:W-:Y:S04]  /*3d00*/  STL [R1+0x30], R227 ;  /* 0x000030e301007387 */ /* 0x0003e80000100800 */
[----:B------:R-:W4:Y:S04]  /*3d10*/  LDL.LU R214, [R1+0x40] ;  /* 0x0000400001d67983 */ /* 0x000f280000300800 */
[----:B--2---:R-:W2:Y:S04]  /*3d20*/  LDL.LU R215, [R1+0x44] ;  /* 0x0000440001d77983 */ /* 0x004ea80000300800 */
[----:B---3--:R-:W3:Y:S04]  /*3d30*/  LDL.LU R216, [R1+0x48] ;  /* 0x0000480001d87983 */ /* 0x008ee80000300800 */
[----:B----4-:R-:W4:Y:S04]  /*3d40*/  LDL.LU R217, [R1+0x4c] ;  /* 0x00004c0001d97983 */ /* 0x010f280000300800 */
[----:B0-----:R-:W4:Y:S04]  /*3d50*/  LDL.LU R218, [R1+0x50] ;  /* 0x0000500001da7983 */ /* 0x001f280000300800 */
[----:B------:R-:W4:Y:S04]  /*3d60*/  LDL.LU R219, [R1+0x54] ;  /* 0x0000540001db7983 */ /* 0x000f280000300800 */
[----:B------:R-:W4:Y:S04]  /*3d70*/  LDL.LU R220, [R1+0x58] ;  /* 0x0000580001dc7983 */ /* 0x000f280000300800 */
[----:B------:R-:W4:Y:S04]  /*3d80*/  LDL.LU R221, [R1+0x5c] ;  /* 0x00005c0001dd7983 */ /* 0x000f280000300800 */
[----:B------:R-:W4:Y:S04]  /*3d90*/  LDL.LU R222, [R1+0x60] ;  /* 0x0000600001de7983 */ /* 0x000f280000300800 */
[----:B------:R-:W4:Y:S04]  /*3da0*/  LDL.LU R223, [R1+0x64] ;  /* 0x0000640001df7983 */ /* 0x000f280000300800 */
[----:B------:R-:W4:Y:S04]  /*3db0*/  LDL.LU R224, [R1+0x68] ;  /* 0x0000680001e07983 */ /* 0x000f280000300800 */
[----:B-1----:R-:W4:Y:S04]  /*3dc0*/  LDL.LU R225, [R1+0x6c] ;  /* 0x00006c0001e17983 */ /* 0x002f280000300800 */
[----:B------:R-:W4:Y:S04]  /*3dd0*/  LDL.LU R226, [R1+0x70] ;  /* 0x0000700001e27983 */ /* 0x000f280000300800 */
[----:B------:R-:W4:Y:S01]  /*3de0*/  LDL.LU R227, [R1+0x74] ;  /* 0x0000740001e37983 */ /* 0x000f220000300800 */
[----:B------:R-:W-:-:S05]  /*3df0*/  FADD R211, R71, R211 ;  /* 0x000000d347d37221 */ /* 0x000fca0000000000 */
[----:B------:R0:W-:Y:S01]  /*3e00*/  STL [R1+0x34], R211 ;  /* 0x000034d301007387 */ /* 0x0001e20000100800 */
[----:B------:R-:W-:-:S03]  /*3e10*/  FADD R212, R72, R212 ;  /* 0x000000d448d47221 */ /* 0x000fc60000000000 */
[----:B0-----:R1:W5:Y:S01]  /*3e20*/  LDL.LU R211, [R1+0xcc] ;  /* 0x0000cc0001d37983 */ /* 0x0013620000300800 */
[----:B------:R-:W-:-:S03]  /*3e30*/  FADD R213, R73, R213 ;  /* 0x000000d549d57221 */ /* 0x000fc60000000000 */
[----:B------:R0:W-:Y:S01]  /*3e40*/  STL [R1+0x38], R212 ;  /* 0x000038d401007387 */ /* 0x0001e20000100800 */
[----:B------:R-:W-:-:S01]  /*3e50*/  FADD R214, R74, R214 ;  /* 0x000000d64ad67221 */ /* 0x000fc20000000000 */
[----:B--2---:R-:W-:Y:S02]  /*3e60*/  FADD R215, R75, R215 ;  /* 0x000000d74bd77221 */ /* 0x004fe40000000000 */
[----:B0-----:R1:W5:Y:S01]  /*3e70*/  LDL.LU R212, [R1+0xc8] ;  /* 0x0000c80001d47983 */ /* 0x0013620000300800 */
[----:B---3--:R-:W-:-:S03]  /*3e80*/  FADD R216, R76, R216 ;  /* 0x000000d84cd87221 */ /* 0x008fc60000000000 */
[----:B------:R0:W-:Y:S01]  /*3e90*/  STL [R1+0x3c], R213 ;  /* 0x00003cd501007387 */ /* 0x0001e20000100800 */
[----:B----4-:R-:W-:-:S03]  /*3ea0*/  FADD R217, R77, R217 ;  /* 0x000000d94dd97221 */ /* 0x010fc60000000000 */
[----:B0-----:R1:W5:Y:S01]  /*3eb0*/  LDL.LU R213, [R1+0xc4] ;  /* 0x0000c40001d57983 */ /* 0x0013620000300800 */
[----:B------:R-:W-:-:S03]  /*3ec0*/  FADD R218, R78, R218 ;  /* 0x000000da4eda7221 */ /* 0x000fc60000000000 */
[----:B------:R0:W-:Y:S01]  /*3ed0*/  STL [R1+0x40], R214 ;  /* 0x000040d601007387 */ /* 0x0001e20000100800 */
[----:B------:R-:W-:-:S01]  /*3ee0*/  FADD R219, R79, R219 ;  /* 0x000000db4fdb7221 */ /* 0x000fc20000000000 */
[----:B------:R-:W-:Y:S02]  /*3ef0*/  FADD R220, R80, R220 ;  /* 0x000000dc50dc7221 */ /* 0x000fe40000000000 */
[----:B0-----:R1:W5:Y:S04]  /*3f00*/  LDL.LU R214, [R1+0xc0] ;  /* 0x0000c00001d67983 */ /* 0x0013680000300800 */
[----:B------:R0:W-:Y:S01]  /*3f10*/  STL [R1+0x44], R215 ;  /* 0x000044d701007387 */ /* 0x0001e20000100800 */
[----:B------:R-:W-:-:S01]  /*3f20*/  FADD R221, R81, R221 ;  /* 0x000000dd51dd7221 */ /* 0x000fc20000000000 */
[----:B------:R-:W-:-:S02]  /*3f30*/  FADD R222, R82, R222 ;  /* 0x000000de52de7221 */ /* 0x000fc40000000000 */
[----:B0-----:R1:W5:Y:S04]  /*3f40*/  LDL.LU R215, [R1+0xbc] ;  /* 0x0000bc0001d77983 */ /* 0x0013680000300800 */
[----:B------:R0:W-:Y:S01]  /*3f50*/  STL [R1+0x48], R216 ;  /* 0x000048d801007387 */ /* 0x0001e20000100800 */
[----:B------:R-:W-:-:S03]  /*3f60*/  FADD R223, R83, R223 ;  /* 0x000000df53df7221 */ /* 0x000fc60000000000 */
        /* <DEDUP_REMOVED lines=13> */
[----:B------:R0:W-:Y:S04]  /*4040*/  STL [R1+0x5c], R221 ;  /* 0x00005cdd01007387 */ /* 0x0001e80000100800 */
        /* <DEDUP_REMOVED lines=12> */
[----:B0-----:R1:W5:Y:S01]  /*4110*/  LDL.LU R227, [R1+0x8c] ;  /* 0x00008c0001e37983 */ /* 0x0013620000300800 */
[----:B------:R-:W-:-:S05]  /*4120*/  UMOV UR6, URZ ;  /* 0x0000003f00067c82 */ /* 0x000fca0008000000 */
.L_x_29:
[----:B------:R-:W-:Y:S05]  /*4130*/  @!P2 BRA `(.L_x_30) ;  /* 0x000000000004a947 */ /* 0x000fea0003800000 */
[----:B------:R-:W-:Y:S01]  /*4140*/  BPT.TRAP 0x1 ;  /* 0x000000040000795c */ /* 0x000fe20000300000 */
.L_x_30:
[----:B-----5:R4:W-:Y:S04]  /*4150*/  STL [R1+0x8c], R0 ;  /* 0x00008c0001007387 */ /* 0x0209e80000100800 */
[----:B----4-:R-:W4:Y:S01]  /*4160*/  LDL R0, [R1+0x78] ;  /* 0x0000780001007983 */ /* 0x010f220000100800 */
[----:B0-----:R-:W-:-:S05]  /*4170*/  IMAD.U32 R229, RZ, RZ, UR19 ;  /* 0x00000013ffe57e24 */ /* 0x001fca000f8e00ff */
[----:B------:R-:W-:-:S05]  /*4180*/  @P0 LEA R229, R229, UR14, 0x3 ;  /* 0x0000000ee5e50c11 */ /* 0x000fca000f8e18ff */
[----:B------:R-:W-:Y:S01]  /*4190*/  @P0 VIADD R229, R229, 0x90 ;  /* 0x00000090e5e50836 */ /* 0x000fe20000000000 */
[----:B------:R-:W-:-:S06]  /*41a0*/  UISETP.GT.U32.AND UP0, UPT, UR13, 0x1, UPT ;  /* 0x000000010d00788c */ /* 0x000fcc000bf04070 */
[----:B------:R-:W-:Y:S02]  /*41b0*/  PLOP3.LUT P1, PT, PT, PT, UP0, 0x80, 0x0 ;  /* 0x000000000000781c */ /* 0x000fe40003f2f008 */
[----:B----4-:R-:W-:Y:S02]  /*41c0*/  @P0 PRMT R229, R0, 0x654, R229 ;  /* 0x0000065400e50816 */ /* 0x010fe400000000e5 */
[----:B------:R0:W5:Y:S02]  /*41d0*/  LDL.LU R0, [R1+0x8c] ;  /* 0x00008c0001007983 */ /* 0x0001640000300800 */
[----:B------:R0:W-:Y:S07]  /*41e0*/  @P0 SYNCS.ARRIVE.TRANS64.RED.A1T0 RZ, [R229+URZ], RZ ;  /* 0x000000ffe5ff09a7 */ /* 0x0001ee000810043f */
[----:B------:R-:W-:Y:S05]  /*41f0*/  @P1 BRA `(.L_x_31) ;  /* 0x0000000000041947 */ /* 0x000fea0003800000 */
[----:B------:R-:W-:Y:S01]  /*4200*/  BPT.TRAP 0x1 ;  /* 0x000000040000795c */ /* 0x000fe20000300000 */
.L_x_31:
[----:B------:R-:W-:Y:S01]  /*4210*/  UIADD3 UR18, UR18, 0x1, URZ ;  /* 0x0000000112127890 */ /* 0x000fe2000fffe03f */
[C---:B------:R-:W-:Y:S01]  /*4220*/  ISETP.GT.AND P1, PT, R228.reuse, 0x1, PT ;  /* 0x00000001e400780c */ /* 0x040fe20003f24270 */
[----:B------:R-:W-:Y:S01]  /*4230*/  UIADD3 UR19, UR19, 0x1, URZ ;  /* 0x0000000113137890 */ /* 0x000fe2000fffe03f */
[----:B------:R-:W-:Y:S01]  /*4240*/  VIADD R228, R228, 0xffffffff ;  /* 0xffffffffe4e47836 */ /* 0x000fe20000000000 */
[----:B------:R-:W-:Y:S02]  /*4250*/  UISETP.NE.AND UP0, UPT, UR18, 0x12, UPT ;  /* 0x000000121200788c */ /* 0x000fe4000bf05270 */
[----:B------:R-:W-:Y:S02]  /*4260*/  UISETP.NE.AND UP1, UPT, UR19, 0x12, UPT ;  /* 0x000000121300788c */ /* 0x000fe4000bf25270 */
[----:B------:R-:W-:Y:S02]  /*4270*/  USEL UR8, URZ, 0x1, UP0 ;  /* 0x000000013f087887 */ /* 0x000fe40008000000 */
[----:B------:R-:W-:-:S02]  /*4280*/  USEL UR18, UR18, URZ, UP0 ;  /* 0x0000003f12127287 */ /* 0x000fc40008000000 */
[----:B------:R-:W-:Y:S02]  /*4290*/  USEL UR19, UR19, URZ, UP1 ;  /* 0x0000003f13137287 */ /* 0x000fe40008800000 */
[----:B------:R-:W-:Y:S01]  /*42a0*/  LOP3.LUT R227, R227, UR8, RZ, 0x3c, !PT ;  /* 0x00000008e3e37c12 */ /* 0x000fe2000f8e3cff */
[----:B------:R-:W-:Y:S01]  /*42b0*/  UMOV UR8, 0x1 ;  /* 0x0000000100087882 */ /* 0x000fe20000000000 */
[----:B------:R-:W-:Y:S08]  /*42c0*/  @P1 BRA `(.L_x_32) ;  /* 0xffffffec00801947 */ /* 0x000ff0000383ffff */
.L_x_24:
[----:B------:R-:W-:-:S04]  /*42d0*/  UISETP.NE.AND UP0, UPT, UR6, URZ, UPT ;  /* 0x0000003f0600728c */ /* 0x000fc8000bf05270 */
[----:B------:R-:W-:-:S06]  /*42e0*/  USEL UR6, URZ, 0x1, !UP0 ;  /* 0x000000013f067887 */ /* 0x000fcc000c000000 */
[----:B------:R-:W-:-:S13]  /*42f0*/  ISETP.NE.AND P1, PT, RZ, UR6, PT ;  /* 0x00000006ff007c0c */ /* 0x000fda000bf25270 */
[----:B------:R-:W-:Y:S05]  /*4300*/  @!P1 BRA `(.L_x_33) ;  /* 0x0000000c00dc9947 */ /* 0x000fea0003800000 */
[----:B------:R-:W4:Y:S04]  /*4310*/  LDL.LU R227, [R1+0x74] ;  /* 0x0000740001e37983 */ /* 0x000f280000300800 */
[----:B----4-:R4:W-:Y:S04]  /*4320*/  STL [R1+0x8c], R227 ;  /* 0x00008ce301007387 */ /* 0x0109e80000100800 */
[----:B----4-:R-:W4:Y:S04]  /*4330*/  LDL.LU R227, [R1+0x70] ;  /* 0x0000700001e37983 */ /* 0x010f280000300800 */
        /* <DEDUP_REMOVED lines=55> */
[----:B----4-:R-:W4:Y:S01]  /*46b0*/  LDL.LU R227, [R1] ;  /* 0x0000000001e37983 */ /* 0x010f220000300800 */
[----:B------:R-:W-:-:S02]  /*46c0*/  WARPGROUP.DEPBAR.LE gsb0, 0x0 ;  /* 0x00008000000079c5 */ /* 0x000fc40000010000 */
[----:B------:R-:W-:Y:S01]  /*46d0*/  FADD R226, R88, R226 ;  /* 0x000000e258e27221 */ /* 0x000fe20000000000 */
        /* <DEDUP_REMOVED lines=96> */
[----:B-----5:R-:W-:Y:S01]  /*4ce0*/  FADD R0, R57, R0 ;  /* 0x0000000039007221 */ /* 0x020fe20000000000 */
[----:B----4-:R-:W-:-:S05]  /*4cf0*/  FADD R227, R58, R227 ;  /* 0x000000e33ae37221 */ /* 0x010fca0000000000 */
[----:B------:R4:W-:Y:S04]  /*4d00*/  STL [R1], R227 ;  /* 0x000000e301007387 */ /* 0x0009e80000100800 */
[----:B----4-:R-:W4:Y:S02]  /*4d10*/  LDL.LU R227, [R1+0xfc] ;  /* 0x0000fc0001e37983 */ /* 0x010f240000300800 */
[----:B----4-:R-:W-:-:S05]  /*4d20*/  FADD R227, R59, R227 ;  /* 0x000000e33be37221 */ /* 0x010fca0000000000 */
[----:B------:R4:W-:Y:S04]  /*4d30*/  STL [R1+0x4], R227 ;  /* 0x000004e301007387 */ /* 0x0009e80000100800 */
        /* <DEDUP_REMOVED lines=83> */
[----:B------:R4:W-:Y:S02]  /*5270*/  STL [R1+0x74], R227 ;  /* 0x000074e301007387 */ /* 0x0009e40000100800 */
.L_x_33:
[----:B------:R-:W-:Y:S02]  /*5280*/  WARPGROUP.DEPBAR.LE gsb0, 0x0 ;  /* 0x00008000000079c5 */ /* 0x000fe40000010000 */
[----:B------:R-:W0:Y:S02]  /*5290*/  LDC R24, c[0x0][0x28c] ;  /* 0x0000a300ff187b82 */ /* 0x000e240000000800 */
[----:B0-----:R-:W-:-:S13]  /*52a0*/  ISETP.GE.AND P1, PT, R24, 0x1, PT ;  /* 0x000000011800780c */ /* 0x001fda0003f26270 */
[----:B------:R-:W-:Y:S05]  /*52b0*/  @!P1 BRA `(.L_x_34) ;  /* 0x00000000005c9947 */ /* 0x000fea0003800000 */
[----:B------:R-:W-:-:S06]  /*52c0*/  UISETP.NE.AND UP0, UPT, UR23, 0x3, UPT ;  /* 0x000000031700788c */ /* 0x000fcc000bf05270 */
[----:B------:R-:W-:-:S13]  /*52d0*/  PLOP3.LUT P1, PT, PT, PT, UP0, 0x80, 0x0 ;  /* 0x000000000000781c */ /* 0x000fda0003f2f008 */
[----:B------:R-:W-:Y:S05]  /*52e0*/  @!P1 BRA `(.L_x_35) ;  /* 0x0000000000049947 */ /* 0x000fea0003800000 */
[----:B------:R-:W-:Y:S01]  /*52f0*/  BPT.TRAP 0x1 ;  /* 0x000000040000795c */ /* 0x000fe20000300000 */
.L_x_35:
[----:B------:R-:W-:Y:S04]  /*5300*/  BSSY B0, `(.L_x_36) ;  /* 0x000000e000007945 */ /* 0x000fe80003800000 */
[----:B------:R-:W-:Y:S05]  /*5310*/  @!P0 BRA `(.L_x_37) ;  /* 0x0000000000308947 */ /* 0x000fea0003800000 */
[----:B----4-:R-:W4:Y:S01]  /*5320*/  LDL R227, [R1+0x78] ;  /* 0x0000780001e37983 */ /* 0x010f220000100800 */
[----:B------:R-:W-:-:S04]  /*5330*/  UISETP.LT.AND UP0, UPT, UR12, 0x1, UPT ;  /* 0x000000010c00788c */ /* 0x000fc8000bf01270 */
[----:B------:R-:W-:-:S04]  /*5340*/  USEL UR8, UR12, 0x1, UP0 ;  /* 0x000000010c087887 */ /* 0x000fc80008000000 */
[----:B------:R-:W-:-:S04]  /*5350*/  UIADD3 UR8, UR5, UR12, -UR8 ;  /* 0x0000000c05087290 */ /* 0x000fc8000fffe808 */
[----:B------:R-:W-:-:S04]  /*5360*/  UIMAD.WIDE.U32 UR6, UR8, 0x38e38e39, URZ ;  /* 0x38e38e39080678a5 */ /* 0x000fc8000f8e003f */
[----:B------:R-:W-:-:S04]  /*5370*/  USHF.R.U32.HI UR6, URZ, 0x2, UR7 ;  /* 0x000000023f067899 */ /* 0x000fc80008011607 */
[----:B------:R-:W-:-:S04]  /*5380*/  UIMAD UR8, UR6, -0x12, UR8 ;  /* 0xffffffee060878a4 */ /* 0x000fc8000f8e0208 */
[----:B------:R-:W-:-:S04]  /*5390*/  ULEA UR8, UR8, UR14, 0x3 ;  /* 0x0000000e08087291 */ /* 0x000fc8000f8e183f */
[----:B------:R-:W-:-:S06]  /*53a0*/  UIADD3 UR8, UR8, 0x90, URZ ;  /* 0x0000009008087890 */ /* 0x000fcc000fffe03f */
[----:B------:R-:W-:-:S05]  /*53b0*/  IMAD.U32 R24, RZ, RZ, UR8 ;  /* 0x00000008ff187e24 */ /* 0x000fca000f8e00ff */
[----:B----4-:R-:W-:-:S04]  /*53c0*/  PRMT R24, R227, 0x654, R24 ;  /* 0x00000654e3187816 */ /* 0x010fc80000000018 */
[----:B------:R0:W-:Y:S03]  /*53d0*/  SYNCS.ARRIVE.TRANS64.RED.A1T0 RZ, [R24+URZ], RZ ;  /* 0x000000ff18ff79a7 */ /* 0x0001e6000810043f */
.L_x_37:
[----:B------:R-:W-:Y:S05]  /*53e0*/  BSYNC B0 ;  /* 0x0000000000007941 */ /* 0x000fea0003800000 */
.L_x_36:
[----:B------:R-:W-:-:S06]  /*53f0*/  UISETP.GT.U32.AND UP0, UPT, UR13, 0x1, UPT ;  /* 0x000000010d00788c */ /* 0x000fcc000bf04070 */
[----:B------:R-:W-:-:S13]  /*5400*/  PLOP3.LUT P1, PT, PT, PT, UP0, 0x80, 0x0 ;  /* 0x000000000000781c */ /* 0x000fda0003f2f008 */
[----:B------:R-:W-:Y:S05]  /*5410*/  @P1 BRA `(.L_x_34) ;  /* 0x0000000000041947 */ /* 0x000fea0003800000 */
[----:B------:R-:W-:Y:S01]  /*5420*/  BPT.TRAP 0x1 ;  /* 0x000000040000795c */ /* 0x000fe20000300000 */
.L_x_34:
[----:B------:R0:W-:Y:S01]  /*5430*/  STL [R1+0x90], R2 ;  /* 0x0000900201007387 */ /* 0x0001e20000100800 */
[----:B------:R-:W1:Y:S01]  /*5440*/  LDC R29, c[0x0][0x288] ;  /* 0x0000a200ff1d7b82 */ /* 0x000e620000000800 */
[----:B------:R-:W-:Y:S02]  /*5450*/  UIADD3 UR9, UR12, UR5, URZ ;  /* 0x000000050c097290 */ /* 0x000fe4000fffe03f */
[----:B------:R-:W-:Y:S01]  /*5460*/  USHF.R.S32.HI UR10, URZ, 0x1f, UR22 ;  /* 0x0000001f3f0a7899 */ /* 0x000fe20008011416 */
[----:B------:R-:W-:Y:S01]  /*5470*/  ULDC.64 UR6, c[0x0][0x5d0] ;  /* 0x0001740000067ab9 */ /* 0x000fe20000000a00 */
[----:B------:R-:W-:Y:S01]  /*5480*/  ULDC UR11, c[0x0][0x284] ;  /* 0x0000a100000b7ab9 */ /* 0x000fe20000000800 */
[----:B0-----:R-:W2:Y:S04]  /*5490*/  LDL.LU R2, [R1+0x84] ;  /* 0x0000840001027983 */ /* 0x001ea80000300800 */
[----:B-----5:R0:W-:Y:S04]  /*54a0*/  STL [R1+0x8c], R0 ;  /* 0x00008c0001007387 */ /* 0x0201e80000100800 */
[----:B----4-:R-:W4:Y:S01]  /*54b0*/  LDL.LU R227, [R1+0x88] ;  /* 0x0000880001e37983 */ /* 0x010f220000300800 */
[----:B0-----:R-:W0:Y:S02]  /*54c0*/  S2R R0, SR_TID.X ;  /* 0x0000000000007919 */ /* 0x001e240000002100 */
[----:B0-----:R-:W-:-:S02]  /*54d0*/  SHF.R.U32.HI R24, RZ, 0x2, R0 ;  /* 0x00000002ff187819 */ /* 0x001fc40000011600 */
[----:B------:R-:W-:Y:S02]  /*54e0*/  LOP3.LUT R26, R0, 0x60, RZ, 0xc0, !PT ;  /* 0x00000060001a7812 */ /* 0x000fe400078ec0ff */
[----:B------:R-:W-:Y:S02]  /*54f0*/  SHF.R.U32.HI R27, RZ, 0x7, R0 ;  /* 0x00000007ff1b7819 */ /* 0x000fe40000011600 */
[----:B------:R-:W-:Y:S02]  /*5500*/  LOP3.LUT R25, R24, 0x7, RZ, 0xc0, !PT ;  /* 0x0000000718197812 */ /* 0x000fe400078ec0ff */
[----:B------:R-:W-:Y:S02]  /*5510*/  SHF.R.U32.HI R28, RZ, 0x1, R26 ;  /* 0x00000001ff1c7819 */ /* 0x000fe4000001161a */
[----:B------:R-:W-:Y:S02]  /*5520*/  LOP3.LUT R24, R27, 0x1, RZ, 0xc0, !PT ;  /* 0x000000011b187812 */ /* 0x000fe400078ec0ff */
[----:B------:R-:W-:Y:S01]  /*5530*/  IADD3 R27, RZ, -R28, -R25 ;  /* 0x8000001cff1b7210 */ /* 0x000fe20007ffe819 */
[----:B------:R-:W-:-:S02]  /*5540*/  IMAD.SHL.U32 R32, R0, 0x2, RZ ;  /* 0x0000000200207824 */ /* 0x000fc400078e00ff */
[C---:B------:R-:W-:Y:S02]  /*5550*/  IMAD.SHL.U32 R26, R24.reuse, 0x40, RZ ;  /* 0x00000040181a7824 */ /* 0x040fe400078e00ff */
[----:B------:R-:W-:Y:S01]  /*5560*/  IMAD R42, R24, -0x40, R27 ;  /* 0xffffffc0182a7824 */ /* 0x000fe200078e021b */
[----:B------:R-:W-:Y:S01]  /*5570*/  LOP3.LUT R24, R0, 0x3, RZ, 0xc0, !PT ;  /* 0x0000000300187812 */ /* 0x000fe200078ec0ff */
[----:B--2---:R-:W-:Y:S02]  /*5580*/  IMAD.SHL.U32 R41, R2, 0x80, RZ ;  /* 0x0000008002297824 */ /* 0x004fe400078e00ff */
[----:B------:R0:W5:Y:S04]  /*5590*/  LDL.LU R2, [R1+0x90] ;  /* 0x0000900001027983 */ /* 0x0001680000300800 */
[----:B------:R0:W5:Y:S01]  /*55a0*/  LDL.LU R0, [R1+0x8c] ;  /* 0x00008c0001007983 */ /* 0x0001620000300800 */
[----:B------:R-:W-:Y:S01]  /*55b0*/  LOP3.LUT R43, R26, 0x40, R25, 0xe2, !PT ;  /* 0x000000401a2b7812 */ /* 0x000fe200078ee219 */
[----:B----4-:R-:W-:Y:S01]  /*55c0*/  IMAD.SHL.U32 R25, R227, 0x100, RZ ;  /* 0x00000100e3197824 */ /* 0x010fe200078e00ff */
[----:B------:R-:W-:Y:S01]  /*55d0*/  UISETP.GT.U32.AND UP0, UPT, UR9, 0x11, UPT ;  /* 0x000000110900788c */ /* 0x000fe2000bf04070 */
[C---:B-1----:R-:W-:Y:S01]  /*55e0*/  ISETP.GE.AND P1, PT, R41.reuse, R29, PT ;  /* 0x0000001d2900720c */ /* 0x042fe20003f26270 */
[----:B------:R-:W-:Y:S01]  /*55f0*/  UIMAD UR5, UR10, UR6, URZ ;  /* 0x000000060a0572a4 */ /* 0x000fe2000f8e023f */
[----:B------:R-:W-:Y:S01]  /*5600*/  LOP3.LUT R32, R41, 0x6, R32, 0xf8, !PT ;  /* 0x0000000629207812 */ /* 0x000fe200078ef820 */
[----:B------:R-:W-:Y:S01]  /*5610*/  UISETP.LT.U32.AND UP0, UPT, UR12, 0x12, UP0 ;  /* 0x000000120c00788c */ /* 0x000fe20008701070 */
[----:B------:R-:W-:Y:S01]  /*5620*/  ISETP.GE.OR P1, PT, R25, UR11, P1 ;  /* 0x0000000b19007c0c */ /* 0x000fe20008f26670 */
[----:B------:R-:W-:Y:S01]  /*5630*/  UISETP.GE.U32.AND UP1, UPT, UR12, 0x12, UPT ;  /* 0x000000120c00788c */ /* 0x000fe2000bf26070 */
[----:B------:R-:W-:Y:S01]  /*5640*/  IMAD.U32 R27, RZ, RZ, UR6 ;  /* 0x00000006ff1b7e24 */ /* 0x000fe2000f8e00ff */
[----:B------:R-:W-:Y:S01]  /*5650*/  UIMAD UR8, UR22, UR7, UR5 ;  /* 0x00000007160872a4 */ /* 0x000fe2000f8e0205 */
[----:B------:R-:W-:Y:S01]  /*5660*/  SHF.R.S32.HI R33, RZ, 0x1f, R32 ;  /* 0x0000001fff217819 */ /* 0x000fe20000011420 */
[----:B------:R-:W-:-:S02]  /*5670*/  UIMAD.WIDE.U32 UR6, UR9, 0x38e38e39, URZ ;  /* 0x38e38e39090678a5 */ /* 0x000fc4000f8e003f */
[----:B------:R-:W-:Y:S02]  /*5680*/  USEL UR5, URZ, 0x1, !UP0 ;  /* 0x000000013f057887 */ /* 0x000fe4000c000000 */
[----:B------:R-:W-:Y:S01]  /*5690*/  USHF.R.U32.HI UR6, URZ, 0x2, UR7 ;  /* 0x000000023f067899 */ /* 0x000fe20008011607 */
[----:B------:R-:W-:Y:S01]  /*56a0*/  IMAD.WIDE.U32 R26, R27, UR22, R32 ;  /* 0x000000161b1a7c25 */ /* 0x000fe2000f8e0020 */
[----:B------:R-:W-:Y:S01]  /*56b0*/  ULOP3.LUT UR4, UR4, UR5, URZ, 0x3c, !UPT ;  /* 0x0000000504047292 */ /* 0x000fe2000f8e3c3f */
[----:B------:R-:W-:Y:S02]  /*56c0*/  IADD3 R42, -R25, UR11, R42 ;  /* 0x0000000b192a7c10 */ /* 0x000fe4000fffe12a */
[----:B------:R-:W-:Y:S01]  /*56d0*/  IMAD.WIDE R38, R227, 0x100, RZ ;  /* 0x00000100e3267825 */ /* 0x000fe200078e02ff */
[----:B------:R-:W-:Y:S02]  /*56e0*/  UIMAD UR5, UR6, -0x12, UR9 ;  /* 0xffffffee060578a4 */ /* 0x000fe4000f8e0209 */
[----:B------:R-:W-:Y:S01]  /*56f0*/  @UP1 ULOP3.LUT UR4, UR4, 0x1, UR6, 0x78, !UPT ;  /* 0x0000000104041892 */ /* 0x000fe2000f8e7806 */
[----:B------:R-:W-:-:S02]  /*5700*/  IMAD R24, R24, -0x2, R29 ;  /* 0xfffffffe18187824 */ /* 0x000fc400078e021d */
[----:B------:R-:W-:Y:S01]  /*5710*/  VIADD R27, R27, UR8 ;  /* 0x000000081b1b7c36 */ /* 0x000fe20008000000 */
[----:B------:R-:W-:Y:S01]  /*5720*/  LOP3.LUT R43, R38, R43, R28, 0xfe, !PT ;  /* 0x0000002b262b7212 */ /* 0x000fe200078efe1c */
[----:B------:R-:W-:Y:S02]  /*5730*/  IMAD.IADD R41, R24, 0x1, -R41 ;  /* 0x0000000118297824 */ /* 0x000fe400078e0a29 */
[----:B------:R-:W-:Y:S01]  /*5740*/  IMAD.MOV.U32 R40, RZ, RZ, -0x1 ;  /* 0xffffffffff287424 */ /* 0x000fe200078e00ff */
[----:B0-----:R-:W-:Y:S06]  /*5750*/  @P1 BRA `(.L_x_38) ;  /* 0x0000008c00fc1947 */ /* 0x001fec0003800000 */
[----:B------:R-:W0:Y:S01]  /*5760*/  LDC.64 R28, c[0x0][0x5c8] ;  /* 0x00017200ff1c7b82 */ /* 0x000e220000000a00 */
[----:B------:R-:W-:Y:S01]  /*5770*/  ULDC.64 UR6, c[0x0][0x5c0] ;  /* 0x0001700000067ab9 */ /* 0x000fe20000000a00 */
[----:B------:R-:W-:Y:S01]  /*5780*/  BSSY B0, `(.L_x_38) ;  /* 0x00008fc000007945 */ /* 0x000fe20003800000 */
[-C--:B0-----:R-:W-:Y:S01]  /*5790*/  IMAD R24, R39, R28.reuse, RZ ;  /* 0x0000001c27187224 */ /* 0x081fe200078e02ff */
[----:B------:R-:W-:Y:S01]  /*57a0*/  SHF.L.U64.HI R34, R28, 0x3, R29 ;  /* 0x000000031c227819 */ /* 0x000fe2000001021d */
[----:B------:R-:W-:-:S04]  /*57b0*/  IMAD.WIDE.U32 R26, R43, R28, R26 ;  /* 0x0000001c2b1a7225 */ /* 0x000fc800078e001a */
[----:B------:R-:W-:Y:S01]  /*57c0*/  IMAD R25, R43, R29, R24 ;  /* 0x0000001d2b197224 */ /* 0x000fe200078e0218 */
[C---:B------:R-:W-:Y:S01]  /*57d0*/  LEA R30, P2, R28.reuse, R26, 0x7 ;  /* 0x0000001a1c1e7211 */ /* 0x040fe200078438ff */
[----:B------:R-:W-:Y:S01]  /*57e0*/  IMAD.SHL.U32 R31, R28, 0x8, RZ ;  /* 0x000000081c1f7824 */ /* 0x000fe200078e00ff */
[----:B------:R-:W-:Y:S01]  /*57f0*/  IADD3 R24, P1, R26, UR6, RZ ;  /* 0x000000061a187c10 */ /* 0x000fe2000ff3e0ff */
[----:B------:R-:W-:-:S03]  /*5800*/  IMAD.IADD R27, R27, 0x1, R25 ;  /* 0x000000011b1b7824 */ /* 0x000fc600078e0219 */
[----:B------:R-:W-:Y:S02]  /*5810*/  IADD3 R26, P5, P6, R26, UR6, R31 ;  /* 0x000000061a1a7c10 */ /* 0x000fe4000febe01f */
[----:B------:R-:W-:Y:S02]  /*5820*/  LEA.HI.X R29, R28, R27, R29, 0x7, P2 ;  /* 0x0000001b1c1d7211 */ /* 0x000fe400010f3c1d */
[C---:B------:R-:W-:Y:S02]  /*5830*/  IADD3.X R25, R27.reuse, UR7, RZ, P1, !PT ;  /* 0x000000071b197c10 */ /* 0x040fe40008ffe4ff */
[----:B------:R-:W-:Y:S02]  /*5840*/  IADD3.X R27, R27, UR7, R34, P5, P6 ;  /* 0x000000071b1b7c10 */ /* 0x000fe4000afec422 */
[----:B------:R-:W-:Y:S02]  /*5850*/  FSETP.NEU.AND P5, PT, RZ, UR21, PT ;  /* 0x00000015ff007c0b */ /* 0x000fe4000bfad000 */
[----:B------:R-:W-:-:S02]  /*5860*/  IADD3 R28, P1, P2, R30, UR6, R31 ;  /* 0x000000061e1c7c10 */ /* 0x000fc4000fa3e01f */
[----:B------:R-:W-:-:S04]  /*5870*/  IADD3 R30, P3, R30, UR6, RZ ;  /* 0x000000061e1e7c10 */ /* 0x000fc8000ff7e0ff */
[C---:B------:R-:W-:Y:S02]  /*5880*/  IADD3.X R31, R29.reuse, UR7, RZ, P3, !PT ;  /* 0x000000071d1f7c10 */ /* 0x040fe40009ffe4ff */
[----:B------:R-:W-:-:S03]  /*5890*/  IADD3.X R29, R29, UR7, R34, P1, P2 ;  /* 0x000000071d1d7c10 */ /* 0x000fc60008fe4422 */
[----:B------:R-:W-:Y:S05]  /*58a0*/  @!P5 BRA `(.L_x_39) ;  /* 0x0000006c001cd947 */ /* 0x000fea0003800000 */
[----:B------:R-:W-:Y:S01]  /*58b0*/  ULDC.64 UR8, c[0x0][0x5b8] ;  /* 0x00016e0000087ab9 */ /* 0x000fe20000000a00 */
[----:B------:R-:W-:Y:S01]  /*58c0*/  ISETP.GE.AND P1, PT, R42, 0x1, PT ;  /* 0x000000012a00780c */ /* 0x000fe20003f26270 */
[----:B------:R-:W-:Y:S02]  /*58d0*/  UIMAD UR6, UR10, UR8, URZ ;  /* 0x000000080a0672a4 */ /* 0x000fe4000f8e023f */
[----:B------:R-:W-:Y:S01]  /*58e0*/  IMAD.U32 R35, RZ, RZ, UR8 ;  /* 0x00000008ff237e24 */ /* 0x000fe2000f8e00ff */
[----:B------:R-:W-:Y:S01]  /*58f0*/  BSSY B1, `(.L_x_40) ;  /* 0x0000010000017945 */ /* 0x000fe20003800000 */
[----:B------:R-:W-:Y:S01]  /*5900*/  ISETP.LT.OR P5, PT, R41, 0x1, !P1 ;  /* 0x000000012900780c */ /* 0x000fe20004fa1670 */
[----:B------:R-:W-:Y:S02]  /*5910*/  UIMAD UR6, UR22, UR9, UR6 ;  /* 0x00000009160672a4 */ /* 0x000fe4000f8e0206 */
[----:B------:R-:W-:Y:S01]  /*5920*/  IMAD.WIDE.U32 R32, R35, UR22, R32 ;  /* 0x0000001623207c25 */ /* 0x000fe2000f8e0020 */
[----:B------:R-:W-:-:S03]  /*5930*/  ULDC.64 UR8, c[0x0][0x5a8] ;  /* 0x00016a0000087ab9 */ /* 0x000fc60000000a00 */
[----:B------:R-:W-:Y:S02]  /*5940*/  IMAD.MOV.U32 R36, RZ, RZ, R32 ;  /* 0x000000ffff247224 */ /* 0x000fe400078e0020 */
[----:B------:R-:W-:Y:S01]  /*5950*/  VIADD R37, R33, UR6 ;  /* 0x0000000621257c36 */ /* 0x000fe20008000000 */
[----:B------:R-:W-:Y:S02]  /*5960*/  ULDC.64 UR6, c[0x0][0x5b0] ;  /* 0x00016c0000067ab9 */ /* 0x000fe40000000a00 */
[----:B------:R-:W-:Y:S02]  /*5970*/  IMAD R34, R39, UR6, RZ ;  /* 0x0000000627227c24 */ /* 0x000fe4000f8e02ff */
[----:B------:R-:W-:-:S04]  /*5980*/  IMAD.WIDE.U32 R32, R43, UR6, R36 ;  /* 0x000000062b207c25 */ /* 0x000fc8000f8e0024 */
[--C-:B------:R-:W-:Y:S01]  /*5990*/  IMAD R35, R43, UR7, R34.reuse ;  /* 0x000000072b237c24 */ /* 0x100fe2000f8e0222 */
[----:B------:R-:W-:Y:S02]  /*59a0*/  IADD3 R32, P2, R32, UR8, RZ ;  /* 0x0000000820207c10 */ /* 0x000fe4000ff5e0ff */
[----:B------:R-:W-:Y:S02]  /*59b0*/  PRMT R34, RZ, 0x7610, R34 ;  /* 0x00007610ff227816 */ /* 0x000fe40000000022 */
[----:B------:R-:W-:Y:S01]  /*59c0*/  IADD3.X R33, R33, UR9, R35, P2, !PT ;  /* 0x0000000921217c10 */ /* 0x000fe200097fe423 */
[----:B------:R-:W-:Y:S08]  /*59d0*/  @P5 BRA `(.L_x_41) ;  /* 0x0000000000045947 */ /* 0x000ff00003800000 */
[----:B------:R0:W5:Y:S02]  /*59e0*/  LDG.E.U8 R34, desc[UR16][R32.64] ;  /* 0x0000001020227981 */ /* 0x000164000c1e1100 */
.L_x_41:
[----:B------:R-:W-:Y:S05]  /*59f0*/  BSYNC B1 ;  /* 0x0000000000017941 */ /* 0x000fea0003800000 */
.L_x_40:
[----:B-----5:R-:W-:Y:S01]  /*5a00*/  LOP3.LUT R34, R34, 0xff, RZ, 0xc0, !PT ;  /* 0x000000ff22227812 */ /* 0x020fe200078ec0ff */
[----:B------:R-:W-:Y:S01]  /*5a10*/  BSSY B1, `(.L_x_42) ;  /* 0x000000b000017945 */ /* 0x000fe20003800000 */
[----:B------:R-:W-:Y:S02]  /*5a20*/  ISETP.LT.OR P3, PT, R41, 0x2, !P1 ;  /* 0x000000022900780c */ /* 0x000fe40004f61670 */
[----:B------:R-:W-:-:S05]  /*5a30*/  F2FP.F16.E5M2.UNPACK_B R34, R34 ;  /* 0x00000022ff22723e */ /* 0x000fca00020004ff */
[----:B------:R-:W-:-:S05]  /*5a40*/  HADD2.F32 R34, -RZ, R34.H0_H0 ;  /* 0x20000022ff227230 */ /* 0x000fca0000004100 */
[----:B------:R-:W-:Y:S01]  /*5a50*/  FMUL R35, R34, UR21 ;  /* 0x0000001522237c20 */ /* 0x000fe20008400000 */
[----:B------:R-:W-:-:S03]  /*5a60*/  PRMT R34, RZ, 0x7610, R34 ;  /* 0x00007610ff227816 */ /* 0x000fc60000000022 */
[----:B------:R-:W-:-:S05]  /*5a70*/  FFMA R35, R226, UR20, R35 ;  /* 0x00000014e2237c23 */ /* 0x000fca0008000023 */
[----:B------:R-:W-:-:S05]  /*5a80*/  F2FP.SATFINITE.E5M2.F32.PACK_AB_MERGE_C R35, RZ, R35, RZ ;  /* 0x00000023ff23723e */ /* 0x000fca00048060ff */
[----:B------:R1:W-:Y:S01]  /*5a90*/  @!P5 STG.E.U8 desc[UR16][R24.64], R35 ;  /* 0x000000231800d986 */ /* 0x0003e2000c101110 */
[----:B------:R-:W-:Y:S05]  /*5aa0*/  @P3 BRA `(.L_x_43) ;  /* 0x0000000000043947 */ /* 0x000fea0003800000 */
[----:B------:R2:W5:Y:S02]  /*5ab0*/  LDG.E.U8 R34, desc[UR16][R32.64+0x1] ;  /* 0x0000011020227981 */ /* 0x000564000c1e1100 */
.L_x_43:
[----:B------:R-:W-:Y:S05]  /*5ac0*/  BSYNC B1 ;  /* 0x0000000000017941 */ /* 0x000fea0003800000 */
.L_x_42:
[----:B-----5:R-:W-:Y:S01]  /*5ad0*/  LOP3.LUT R34, R34, 0xff, RZ, 0xc0, !PT ;  /* 0x000000ff22227812 */ /* 0x020fe200078ec0ff */
[----:B------:R-:W-:Y:S01]  /*5ae0*/  BSSY B1, `(.L_x_44) ;  /* 0x0000013000017945 */ /* 0x000fe20003800000 */
[----:B------:R-:W-:Y:S02]  /*5af0*/  IADD3 R45, P2, R43, 0x8, RZ ;  /* 0x000000082b2d7810 */ /* 0x000fe40007f5e0ff */
[----:B------:R-:W-:-:S03]  /*5b00*/  F2FP.F16.E5M2.UNPACK_B R34, R34 ;  /* 0x00000022ff22723e */ /* 0x000fc600020004ff */
[----:B-1----:R-:W-:Y:S01]  /*5b10*/  IMAD.X R35, RZ, RZ, R39, P2 ;  /* 0x000000ffff237224 */ /* 0x002fe200010e0627 */
[----:B------:R-:W-:Y:S01]  /*5b20*/  ISETP.GE.AND P2, PT, R42, 0x9, PT ;  /* 0x000000092a00780c */ /* 0x000fe20003f46270 */
[----:B------:R-:W-:Y:S02]  /*5b30*/  HADD2.F32 R34, -RZ, R34.H0_H0 ;  /* 0x20000022ff227230 */ /* 0x000fe40000004100 */
[----:B------:R-:W-:Y:S01]  /*5b40*/  IMAD R46, R35, UR6, RZ ;  /* 0x00000006232e7c24 */ /* 0x000fe2000f8e02ff */
[----:B------:R-:W-:Y:S02]  /*5b50*/  ISETP.LT.OR P5, PT, R41, 0x1, !P2 ;  /* 0x000000012900780c */ /* 0x000fe400057a1670 */
[----:B------:R-:W-:Y:S01]  /*5b60*/  FMUL R44, R34, UR21 ;  /* 0x00000015222c7c20 */ /* 0x000fe20008400000 */
[----:B------:R-:W-:-:S04]  /*5b70*/  IMAD.WIDE.U32 R34, R45, UR6, R36 ;  /* 0x000000062d227c25 */ /* 0x000fc8000f8e0024 */
[----:B------:R-:W-:Y:S01]  /*5b80*/  FFMA R44, R225, UR20, R44 ;  /* 0x00000014e12c7c23 */ /* 0x000fe2000800002c */
[----:B------:R-:W-:Y:S01]  /*5b90*/  IMAD R45, R45, UR7, R46 ;  /* 0x000000072d2d7c24 */ /* 0x000fe2000f8e022e */
[----:B------:R-:W-:-:S03]  /*5ba0*/  IADD3 R34, P6, R34, UR8, RZ ;  /* 0x0000000822227c10 */ /* 0x000fc6000ffde0ff */
[----:B------:R-:W-:Y:S02]  /*5bb0*/  F2FP.SATFINITE.E5M2.F32.PACK_AB_MERGE_C R47, RZ, R44, RZ ;  /* 0x0000002cff2f723e */ /* 0x000fe400048060ff */
[----:B------:R-:W-:Y:S02]  /*5bc0*/  IADD3.X R35, R35, UR9, R45, P6, !PT ;  /* 0x0000000923237c10 */ /* 0x000fe4000b7fe42d */
[----:B------:R-:W-:Y:S01]  /*5bd0*/  PRMT R44, RZ, 0x7610, R44 ;  /* 0x00007610ff2c7816 */ /* 0x000fe2000000002c */
[----:B------:R1:W-:Y:S01]  /*5be0*/  @!P3 STG.E.U8 desc[UR16][R24.64+0x1], R47 ;  /* 0x0000012f1800b986 */ /* 0x0003e2000c101110 */
[----:B------:R-:W-:Y:S05]  /*5bf0*/  @P5 BRA `(.L_x_45) ;  /* 0x0000000000045947 */ /* 0x000fea0003800000 */
[----:B------:R4:W5:Y:S02]  /*5c00*/  LDG.E.U8 R44, desc[UR16][R34.64] ;  /* 0x00000010222c7981 */ /* 0x000964000c1e1100 */
.L_x_45:
[----:B------:R-:W-:Y:S05]  /*5c10*/  BSYNC B1 ;  /* 0x0000000000017941 */ /* 0x000fea0003800000 */
.L_x_44:
        /* <DEDUP_REMOVED lines=12> */
.L_x_47:
[----:B------:R-:W-:Y:S05]  /*5ce0*/  BSYNC B1 ;  /* 0x0000000000017941 */ /* 0x000fea0003800000 */
.L_x_46:
[----:B-----5:R-:W-:Y:S01]  /*5cf0*/  LOP3.LUT R44, R44, 0xff, RZ, 0xc0, !PT ;  /* 0x000000ff2c2c7812 */ /* 0x020fe200078ec0ff */
[----:B------:R-:W-:Y:S01]  /*5d00*/  BSSY B1, `(.L_x_48) ;  /* 0x000000b000017945 */ /* 0x000fe20003800000 */
[----:B------:R-:W-:Y:S02]  /*5d10*/  ISETP.LT.OR P5, PT, R41, 0x9, !P1 ;  /* 0x000000092900780c */ /* 0x000fe40004fa1670 */
[----:B------:R-:W-:-:S05]  /*5d20*/  F2FP.F16.E5M2.UNPACK_B R44, R44 ;  /* 0x0000002cff2c723e */ /* 0x000fca00020004ff */
[----:B------:R-:W-:-:S05]  /*5d30*/  HADD2.F32 R44, -RZ, R44.H0_H0 ;  /* 0x2000002cff2c7230 */ /* 0x000fca0000004100 */
[----:B------:R-:W-:-:S04]  /*5d40*/  FMUL R44, R44, UR21 ;  /* 0x000000152c2c7c20 */ /* 0x000fc80008400000 */
[----:B------:R-:W-:-:S05]  /*5d50*/  FFMA R44, R223, UR20, R44 ;  /* 0x00000014df2c7c23 */ /* 0x000fca000800002c */
[----:B0-----:R-:W-:Y:S02]  /*5d60*/  F2FP.SATFINITE.E5M2.F32.PACK_AB_MERGE_C R45, RZ, R44, RZ ;  /* 0x0000002cff2d723e */ /* 0x001fe400048060ff */
[----:B------:R-:W-:-:S03]  /*5d70*/  PRMT R44, RZ, 0x7610, R44 ;  /* 0x00007610ff2c7816 */ /* 0x000fc6000000002c */
[----:B------:R0:W-:Y:S01]  /*5d80*/  @!P3 STG.E.U8 desc[UR16][R26.64+0x1], R45 ;  /* 0x0000012d1a00b986 */ /* 0x0001e2000c101110 */
[----:B------:R-:W-:Y:S05]  /*5d90*/  @P5 BRA `(.L_x_49) ;  /* 0x0000000000045947 */ /* 0x000fea0003800000 */
[----:B------:R0:W5:Y:S02]  /*5da0*/  LDG.E.U8 R44, desc[UR16][R32.64+0x8] ;  /* 0x00000810202c7981 */ /* 0x000164000c1e1100 */
.L_x_49:
[----:B------:R-:W-:Y:S05]  /*5db0*/  BSYNC B1 ;  /* 0x0000000000017941 */ /* 0x000fea0003800000 */
.L_x_48:
[----:B-----5:R-:W-:Y:S01]  /*5dc0*/  LOP3.LUT R44, R44, 0xff, RZ, 0xc0, !PT ;  /* 0x000000ff2c2c7812 */ /* 0x020fe200078ec0ff */
[----:B------:R-:W-:Y:S01]  /*5dd0*/  BSSY B1, `(.L_x_50) ;  /* 0x000000b000017945 */ /* 0x000fe20003800000 */
[----:B------:R-:W-:Y:S02]  /*5de0*/  ISETP.LT.OR P3, PT, R41, 0xa, !P1 ;  /* 0x0000000a2900780c */ /* 0x000fe40004f61670 */
[----:B------:R-:W-:-:S05]  /*5df0*/  F2FP.F16.E5M2.UNPACK_B R44, R44 ;  /* 0x0000002cff2c723e */ /* 0x000fca00020004ff */
[----:B------:R-:W-:-:S05]  /*5e00*/  HADD2.F32 R44, -RZ, R44.H0_H0 ;  /* 0x2000002cff2c7230 */ /* 0x000fca0000004100 */
[----:B0-----:R-:W-:Y:S01]  /*5e10*/  FMUL R45, R44, UR21 ;  /* 0x000000152c2d7c20 */ /* 0x001fe20008400000 */
[----:B------:R-:W-:-:S03]  /*5e20*/  PRMT R44, RZ, 0x7610, R44 ;  /* 0x00007610ff2c7816 */ /* 0x000fc6000000002c */
[----:B------:R-:W-:-:S05]  /*5e30*/  FFMA R45, R222, UR20, R45 ;  /* 0x00000014de2d7c23 */ /* 0x000fca000800002d */
[----:B------:R-:W-:-:S05]  /*5e40*/  F2FP.SATFINITE.E5M2.F32.PACK_AB_MERGE_C R45, RZ, R45, RZ ;  /* 0x0000002dff2d723e */ /* 0x000fca00048060ff */
[----:B------:R0:W-:Y:S01]  /*5e50*/  @!P5 STG.E.U8 desc[UR16][R24.64+0x8], R45 ;  /* 0x0000082d1800d986 */ /* 0x0001e2000c101110 */
[----:B------:R-:W-:Y:S05]  /*5e60*/  @P3 BRA `(.L_x_51) ;  /* 0x0000000000043947 */ /* 0x000fea0003800000 */
[----:B------:R0:W5:Y:S02]  /*5e70*/  LDG.E.U8 R44, desc[UR16][R32.64+0x9] ;  /* 0x00000910202c7981 */ /* 0x000164000c1e1100 */
.L_x_51:
[----:B------:R-:W-:Y:S05]  /*5e80*/  BSYNC B1 ;  /* 0x0000000000017941 */ /* 0x000fea0003800000 */
.L_x_50:
        /* <DEDUP_REMOVED lines=12> */
.L_x_53:
[----:B------:R-:W-:Y:S05]  /*5f50*/  BSYNC B1 ;  /* 0x0000000000017941 */ /* 0x000fea0003800000 */
.L_x_52:
        /* <DEDUP_REMOVED lines=12> */
.L_x_55:
[----:B------:R-:W-:Y:S05]  /*6020*/  BSYNC B1 ;  /* 0x0000000000017941 */ /* 0x000fea0003800000 */
.L_x_54:
        /* <DEDUP_REMOVED lines=12> */
.L_x_57:
[----:B------:R-:W-:Y:S05]  /*60f0*/  BSYNC B1 ;  /* 0x0000000000017941 */ /* 0x000fea0003800000 */
.L_x_56:
        /* <DEDUP_REMOVED lines=12> */
.L_x_59:
[----:B------:R-:W-:Y:S05]  /*61c0*/  BSYNC B1 ;  /* 0x0000000000017941 */ /* 0x000fea0003800000 */
.L_x_58:
        /* <DEDUP_REMOVED lines=12> */
.L_x_61:
[----:B------:R-:W-:Y:S05]  /*6290*/  BSYNC B1 ;  /* 0x0000000000017941 */ /* 0x000fea0003800000 */
.L_x_60:
        /* <DEDUP_REMOVED lines=12> */
.L_x_63:
[----:B------:R-:W-:Y:S05]  /*6360*/  BSYNC B1 ;  /* 0x0000000000017941 */ /* 0x000fea0003800000 */
.L_x_62:
        /* <DEDUP_REMOVED lines=12> */
.L_x_65:
[----:B------:R-:W-:Y:S05]  /*6430*/  BSYNC B1 ;  /* 0x0000000000017941 */ /* 0x000fea0003800000 */
.L_x_64:
        /* <DEDUP_REMOVED lines=12> */
.L_x_67:
[----:B------:R-:W-:Y:S05]  /*6500*/  BSYNC B1 ;  /* 0x0000000000017941 */ /* 0x000fea0003800000 */
.L_x_66:
        /* <DEDUP_REMOVED lines=12> */
.L_x_69:
[----:B------:R-:W-:Y:S05]  /*65d0*/  BSYNC B1 ;  /* 0x0000000000017941 */ /* 0x000fea0003800000 */
.L_x_68:
        /* <DEDUP_REMOVED lines=12> */
.L_x_71:
[----:B------:R-:W-:Y:S05]  /*66a0*/  BSYNC B1 ;  /* 0x0000000000017941 */ /* 0x000fea0003800000 */
.L_x_70:
        /* <DEDUP_REMOVED lines=12> */
.L_x_73:
[----:B------:R-:W-:Y:S05]  /*6770*/  BSYNC B1 ;  /* 0x0000000000017941 */ /* 0x000fea0003800000 */
.L_x_72:
        /* <DEDUP_REMOVED lines=12> */
.L_x_75:
[----:B------:R-:W-:Y:S05]  /*6840*/  BSYNC B1 ;  /* 0x0000000000017941 */ /* 0x000fea0003800000 */
.L_x_74:
        /* <DEDUP_REMOVED lines=12> */
.L_x_77:
[----:B------:R-:W-:Y:S05]  /*6910*/  BSYNC B1 ;  /* 0x0000000000017941 */ /* 0x000fea0003800000 */
.L_x_76:
        /* <DEDUP_REMOVED lines=12> */
.L_x_79:
[----:B------:R-:W-:Y:S05]  /*69e0*/  BSYNC B1 ;  /* 0x0000000000017941 */ /* 0x000fea0003800000 */
.L_x_78:
        /* <DEDUP_REMOVED lines=12> */
.L_x_81:
[----:B------:R-:W-:Y:S05]  /*6ab0*/  BSYNC B1 ;  /* 0x0000000000017941 */ /* 0x000fea0003800000 */
.L_x_80:
        /* <DEDUP_REMOVED lines=12> */
.L_x_83:
[----:B------:R-:W-:Y:S05]  /*6b80*/  BSYNC B1 ;  /* 0x0000000000017941 */ /* 0x000fea0003800000 */
.L_x_82:
        /* <DEDUP_REMOVED lines=12> */
.L_x_85:
[----:B------:R-:W-:Y:S05]  /*6c50*/  BSYNC B1 ;  /* 0x0000000000017941 */ /* 0x000fea0003800000 */
.L_x_84:
        /* <DEDUP_REMOVED lines=12> */
.L_x_87:
[----:B------:R-:W-:Y:S05]  /*6d20*/  BSYNC B1 ;  /* 0x0000000000017941 */ /* 0x000fea0003800000 */
.L_x_86:
        /* <DEDUP_REMOVED lines=12> */
.L_x_89:
[----:B------:R-:W-:Y:S05]  /*6df0*/  BSYNC B1 ;  /* 0x0000000000017941 */ /* 0x000fea0003800000 */
.L_x_88:
        /* <DEDUP_REMOVED lines=12> */
.L_x_91:
[----:B------:R-:W-:Y:S05]  /*6ec0*/  BSYNC B1 ;  /* 0x0000000000017941 */ /* 0x000fea0003800000 */
.L_x_90:
        /* <DEDUP_REMOVED lines=12> */
.L_x_93:
[----:B------:R-:W-:Y:S05]  /*6f90*/  BSYNC B1 ;  /* 0x0000000000017941 */ /* 0x000fea0003800000 */
.L_x_92:
        /* <DEDUP_REMOVED lines=12> */
.L_x_95:
[----:B------:R-:W-:Y:S05]  /*7060*/  BSYNC B1 ;  /* 0x0000000000017941 */ /* 0x000fea0003800000 */
.L_x_94:
        /* <DEDUP_REMOVED lines=12> */
.L_x_97:
[----:B------:R-:W-:Y:S05]  /*7130*/  BSYNC B1 ;  /* 0x0000000000017941 */ /* 0x000fea0003800000 */
.L_x_96:
        /* <DEDUP_REMOVED lines=12> */
.L_x_99:
[----:B------:R-:W-:Y:S05]  /*7200*/  BSYNC B1 ;  /* 0x0000000000017941 */ /* 0x000fea0003800000 */
.L_x_98:
        /* <DEDUP_REMOVED lines=12> */
.L_x_101:
[----:B------:R-:W-:Y:S05]  /*72d0*/  BSYNC B1 ;  /* 0x0000000000017941 */ /* 0x000fea0003800000 */
.L_x_100:
        /* <DEDUP_REMOVED lines=12> */
.L_x_103:
[----:B------:R-:W-:Y:S05]  /*73a0*/  BSYNC B1 ;  /* 0x0000000000017941 */ /* 0x000fea0003800000 */
.L_x_102:
        /* <DEDUP_REMOVED lines=12> */
.L_x_105:
[----:B------:R-:W-:Y:S05]  /*7470*/  BSYNC B1 ;  /* 0x0000000000017941 */ /* 0x000fea0003800000 */
.L_x_104:
        /* <DEDUP_REMOVED lines=12> */
.L_x_107:
[----:B------:R-:W-:Y:S05]  /*7540*/  BSYNC B1 ;  /* 0x0000000000017941 */ /* 0x000fea0003800000 */
.L_x_106:
        /* <DEDUP_REMOVED lines=12> */
.L_x_109:
[----:B------:R-:W-:Y:S05]  /*7610*/  BSYNC B1 ;  /* 0x0000000000017941 */ /* 0x000fea0003800000 */
.L_x_108:
        /* <DEDUP_REMOVED lines=12> */
.L_x_111:
[----:B------:R-:W-:Y:S05]  /*76e0*/  BSYNC B1 ;  /* 0x0000000000017941 */ /* 0x000fea0003800000 */
.L_x_110:
        /* <DEDUP_REMOVED lines=12> */
.L_x_113:
[----:B------:R-:W-:Y:S05]  /*77b0*/  BSYNC B1 ;  /* 0x0000000000017941 */ /* 0x000fea0003800000 */
.L_x_112:
        /* <DEDUP_REMOVED lines=12> */
.L_x_115:
[----:B------:R-:W-:Y:S05]  /*7880*/  BSYNC B1 ;  /* 0x0000000000017941 */ /* 0x000fea0003800000 */
.L_x_114:
        /* <DEDUP_REMOVED lines=12> */
.L_x_117:
[----:B------:R-:W-:Y:S05]  /*7950*/  BSYNC B1 ;  /* 0x0000000000017941 */ /* 0x000fea0003800000 */
.L_x_116:
        /* <DEDUP_REMOVED lines=12> */
.L_x_119:
[----:B------:R-:W-:Y:S05]  /*7a20*/  BSYNC B1 ;  /* 0x0000000000017941 */ /* 0x000fea0003800000 */
.L_x_118:
        /* <DEDUP_REMOVED lines=12> */
.L_x_121:
[----:B------:R-:W-:Y:S05]  /*7af0*/  BSYNC B1 ;  /* 0x0000000000017941 */ /* 0x000fea0003800000 */
.L_x_120:
        /* <DEDUP_REMOVED lines=12> */
.L_x_123:
[----:B------:R-:W-:Y:S05]  /*7bc0*/  BSYNC B1 ;  /* 0x0000000000017941 */ /* 0x000fea0003800000 */
.L_x_122:
        /* <DEDUP_REMOVED lines=12> */
.L_x_125:
[----:B------:R-:W-:Y:S05]  /*7c90*/  BSYNC B1 ;  /* 0x0000000000017941 */ /* 0x000fea0003800000 */
.L_x_124:
        /* <DEDUP_REMOVED lines=12> */
.L_x_127:
[----:B------:R-:W-:Y:S05]  /*7d60*/  BSYNC B1 ;  /* 0x0000000000017941 */ /* 0x000fea0003800000 */
.L_x_126:
        /* <DEDUP_REMOVED lines=12> */
.L_x_129:
[----:B------:R-:W-:Y:S05]  /*7e30*/  BSYNC B1 ;  /* 0x0000000000017941 */ /* 0x000fea0003800000 */
.L_x_128:
        /* <DEDUP_REMOVED lines=12> */
.L_x_131:
[----:B------:R-:W-:Y:S05]  /*7f00*/  BSYNC B1 ;  /* 0x0000000000017941 */ /* 0x000fea0003800000 */
.L_x_130:
        /* <DEDUP_REMOVED lines=12> */
.L_x_133:
[----:B------:R-:W-:Y:S05]  /*7fd0*/  BSYNC B1 ;  /* 0x0000000000017941 */ /* 0x000fea0003800000 */
.L_x_132:
        /* <DEDUP_REMOVED lines=12> */
.L_x_135:
[----:B------:R-:W-:Y:S05]  /*80a0*/  BSYNC B1 ;  /* 0x0000000000017941 */ /* 0x000fea0003800000 */
.L_x_134:
        /* <DEDUP_REMOVED lines=12> */
.L_x_137:
[----:B------:R-:W-:Y:S05]  /*8170*/  BSYNC B1 ;  /* 0x0000000000017941 */ /* 0x000fea0003800000 */
.L_x_136:
        /* <DEDUP_REMOVED lines=12> */
.L_x_139:
[----:B------:R-:W-:Y:S05]  /*8240*/  BSYNC B1 ;  /* 0x0000000000017941 */ /* 0x000fea0003800000 */
.L_x_138:
        /* <DEDUP_REMOVED lines=12> */
.L_x_141:
[----:B------:R-:W-:Y:S05]  /*8310*/  BSYNC B1 ;  /* 0x0000000000017941 */ /* 0x000fea0003800000 */
.L_x_140:
        /* <DEDUP_REMOVED lines=12> */
.L_x_143:
[----:B------:R-:W-:Y:S05]  /*83e0*/  BSYNC B1 ;  /* 0x0000000000017941 */ /* 0x000fea0003800000 */
.L_x_142:
        /* <DEDUP_REMOVED lines=12> */
.L_x_145:
[----:B------:R-:W-:Y:S05]  /*84b0*/  BSYNC B1 ;  /* 0x0000000000017941 */ /* 0x000fea0003800000 */
.L_x_144:
        /* <DEDUP_REMOVED lines=12> */
.L_x_147:
[----:B------:R-:W-:Y:S05]  /*8580*/  BSYNC B1 ;  /* 0x0000000000017941 */ /* 0x000fea0003800000 */
.L_x_146:
        /* <DEDUP_REMOVED lines=12> */
.L_x_149:
[----:B------:R-:W-:Y:S05]  /*8650*/  BSYNC B1 ;  /* 0x0000000000017941 */ /* 0x000fea0003800000 */
.L_x_148:
        /* <DEDUP_REMOVED lines=12> */
.L_x_151:
[----:B------:R-:W-:Y:S05]  /*8720*/  BSYNC B1 ;  /* 0x0000000000017941 */ /* 0x000fea0003800000 */
.L_x_150:
        /* <DEDUP_REMOVED lines=12> */
.L_x_153:
[----:B------:R-:W-:Y:S05]  /*87f0*/  BSYNC B1 ;  /* 0x0000000000017941 */ /* 0x000fea0003800000 */
.L_x_152:
        /* <DEDUP_REMOVED lines=12> */
.L_x_155:
[----:B------:R-:W-:Y:S05]  /*88c0*/  BSYNC B1 ;  /* 0x0000000000017941 */ /* 0x000fea0003800000 */
.L_x_154:
        /* <DEDUP_REMOVED lines=12> */
.L_x_157:
[----:B------:R-:W-:Y:S05]  /*8990*/  BSYNC B1 ;  /* 0x0000000000017941 */ /* 0x000fea0003800000 */
.L_x_156:
        /* <DEDUP_REMOVED lines=12> */
.L_x_159:
[----:B------:R-:W-:Y:S05]  /*8a60*/  BSYNC B1 ;  /* 0x0000000000017941 */ /* 0x000fea0003800000 */
.L_x_158:
        /* <DEDUP_REMOVED lines=12> */
.L_x_161:
[----:B------:R-:W-:Y:S05]  /*8b30*/  BSYNC B1 ;  /* 0x0000000000017941 */ /* 0x000fea0003800000 */
.L_x_160:
        /* <DEDUP_REMOVED lines=12> */
.L_x_163:
[----:B------:R-:W-:Y:S05]  /*8c00*/  BSYNC B1 ;  /* 0x0000000000017941 */ /* 0x000fea0003800000 */
.L_x_162:
[----:B-----5:R-:W-:Y:S01]  /*8c10*/  LOP3.LUT R44, R44, 0xff, RZ, 0xc0, !PT ;  /* 0x000000ff2c2c7812 */ /* 0x020fe200078ec0ff */
[----:B------:R-:W-:Y:S01]  /*8c20*/  BSSY B1, `(.L_x_164) ;  /* 0x000000b000017945 */ /* 0x000fe20003800000 */
[----:B------:R-:W-:Y:S02]  /*8c30*/  ISETP.LT.OR P3, PT, R41, 0x79, !P2 ;  /* 0x000000792900780c */ /* 0x000fe40005761670 */
[----:B------:R-:W-:Y:S02]  /*8c40*/  F2FP.F16.E5M2.UNPACK_B R44, R44 ;  /* 0x0000002cff2c723e */ /* 0x000fe400020004ff */
[----:B0-2---:R-:W-:-:S03]  /*8c50*/  PRMT R32, RZ, 0x7610, R32 ;  /* 0x00007610ff207816 */ /* 0x005fc60000000020 */
[----:B------:R-:W-:-:S05]  /*8c60*/  HADD2.F32 R44, -RZ, R44.H0_H0 ;  /* 0x2000002cff2c7230 */ /* 0x000fca0000004100 */
[----:B------:R-:W-:-:S04]  /*8c70*/  FMUL R44, R44, UR21 ;  /* 0x000000152c2c7c20 */ /* 0x000fc80008400000 */
[----:B------:R-:W-:-:S05]  /*8c80*/  FFMA R44, R165, UR20, R44 ;  /* 0x00000014a52c7c23 */ /* 0x000fca000800002c */
[----:B------:R-:W-:-:S05]  /*8c90*/  F2FP.SATFINITE.E5M2.F32.PACK_AB_MERGE_C R33, RZ, R44, RZ ;  /* 0x0000002cff21723e */ /* 0x000fca00048060ff */
[----:B------:R0:W-:Y:S01]  /*8ca0*/  @!P1 STG.E.U8 desc[UR16][R24.64+0x79], R33 ;  /* 0x0000792118009986 */ /* 0x0001e2000c101110 */
[----:B------:R-:W-:Y:S05]  /*8cb0*/  @P3 BRA `(.L_x_165) ;  /* 0x0000000000043947 */ /* 0x000fea0003800000 */
[----:B------:R2:W5:Y:S02]  /*8cc0*/  LDG.E.U8 R32, desc[UR16][R34.64+0x78] ;  /* 0x0000781022207981 */ /* 0x000564000c1e1100 */
.L_x_165:
[----:B------:R-:W-:Y:S05]  /*8cd0*/  BSYNC B1 ;  /* 0x0000000000017941 */ /* 0x000fea0003800000 */
.L_x_164:
[----:B-----5:R-:W-:Y:S01]  /*8ce0*/  LOP3.LUT R32, R32, 0xff, RZ, 0xc0, !PT ;  /* 0x000000ff20207812 */ /* 0x020fe200078ec0ff */
[----:B------:R-:W-:Y:S01]  /*8cf0*/  BSSY B1, `(.L_x_166) ;  /* 0x000000b000017945 */ /* 0x000fe20003800000 */
[----:B------:R-:W-:Y:S02]  /*8d00*/  ISETP.LT.OR P2, PT, R41, 0x7a, !P2 ;  /* 0x0000007a2900780c */ /* 0x000fe40005741670 */
[----:B------:R-:W-:Y:S02]  /*8d10*/  F2FP.F16.E5M2.UNPACK_B R32, R32 ;  /* 0x00000020ff20723e */ /* 0x000fe400020004ff */
[----:B01----:R-:W-:-:S03]  /*8d20*/  PRMT R24, RZ, 0x7610, R24 ;  /* 0x00007610ff187816 */ /* 0x003fc60000000018 */
[----:B------:R-:W-:-:S05]  /*8d30*/  HADD2.F32 R32, -RZ, R32.H0_H0 ;  /* 0x20000020ff207230 */ /* 0x000fca0000004100 */
[----:B------:R-:W-:-:S04]  /*8d40*/  FMUL R25, R32, UR21 ;  /* 0x0000001520197c20 */ /* 0x000fc80008400000 */
[----:B------:R-:W-:-:S05]  /*8d50*/  FFMA R25, R164, UR20, R25 ;  /* 0x00000014a4197c23 */ /* 0x000fca0008000019 */
[----:B------:R-:W-:-:S05]  /*8d60*/  F2FP.SATFINITE.E5M2.F32.PACK_AB_MERGE_C R25, RZ, R25, RZ ;  /* 0x00000019ff19723e */ /* 0x000fca00048060ff */
[----:B------:R0:W-:Y:S01]  /*8d70*/  @!P3 STG.E.U8 desc[UR16][R26.64+0x78], R25 ;  /* 0x000078191a00b986 */ /* 0x0001e2000c101110 */
[----:B------:R-:W-:Y:S05]  /*8d80*/  @P2 BRA `(.L_x_167) ;  /* 0x0000000000042947 */ /* 0x000fea0003800000 */
[----:B------:R1:W5:Y:S02]  /*8d90*/  LDG.E.U8 R24, desc[UR16][R34.64+0x79] ;  /* 0x0000791022187981 */ /* 0x000364000c1e1100 */
.L_x_167:
[----:B------:R-:W-:Y:S05]  /*8da0*/  BSYNC B1 ;  /* 0x0000000000017941 */ /* 0x000fea0003800000 */
.L_x_166:
[----:B-----5:R-:W-:Y:S01]  /*8db0*/  LOP3.LUT R24, R24, 0xff, RZ, 0xc0, !PT ;  /* 0x000000ff18187812 */ /* 0x020fe200078ec0ff */
[----:B------:R-:W-:Y:S01]  /*8dc0*/  BSSY B1, `(.L_x_168) ;  /* 0x0000013000017945 */ /* 0x000fe20003800000 */
[----:B------:R-:W-:Y:S02]  /*8dd0*/  IADD3 R33, P1, R43, 0x80, RZ ;  /* 0x000000802b217810 */ /* 0x000fe40007f3e0ff */
[----:B------:R-:W-:-:S03]  /*8de0*/  F2FP.F16.E5M2.UNPACK_B R24, R24 ;  /* 0x00000018ff18723e */ /* 0x000fc600020004ff */
[----:B0-----:R-:W-:Y:S01]  /*8df0*/  IMAD.X R25, RZ, RZ, R39, P1 ;  /* 0x000000ffff197224 */ /* 0x001fe200008e0627 */
[----:B------:R-:W-:Y:S01]  /*8e00*/  ISETP.GE.AND P1, PT, R42, 0x81, PT ;  /* 0x000000812a00780c */ /* 0x000fe20003f26270 */
[----:B------:R-:W-:Y:S02]  /*8e10*/  HADD2.F32 R24, -RZ, R24.H0_H0 ;  /* 0x20000018ff187230 */ /* 0x000fe40000004100 */
[----:B-12-4-:R-:W-:Y:S01]  /*8e20*/  IMAD R34, R25, UR6, RZ ;  /* 0x0000000619227c24 */ /* 0x016fe2000f8e02ff */
        /* <DEDUP_REMOVED lines=12> */
.L_x_169:
[----:B------:R-:W-:Y:S05]  /*8ef0*/  BSYNC B1 ;  /* 0x0000000000017941 */ /* 0x000fea0003800000 */
.L_x_168:
[----:B-----5:R-:W-:Y:S01]  /*8f00*/  LOP3.LUT R32, R32, 0xff, RZ, 0xc0, !PT ;  /* 0x000000ff20207812 */ /* 0x020fe200078ec0ff */
[----:B------:R-:W-:Y:S01]  /*8f10*/  BSSY B1, `(.L_x_170) ;  /* 0x000000b000017945 */ /* 0x000fe20003800000 */
[----:B------:R-:W-:Y:S02]  /*8f20*/  ISETP.LT.OR P3, PT, R41, 0x2, !P1 ;  /* 0x000000022900780c */ /* 0x000fe40004f61670 */
[----:B------:R-:W-:Y:S02]  /*8f30*/  F2FP.F16.E5M2.UNPACK_B R32, R32 ;  /* 0x00000020ff20723e */ /* 0x000fe400020004ff */
[----:B0-----:R-:W-:-:S03]  /*8f40*/  PRMT R26, RZ, 0x7610, R26 ;  /* 0x00007610ff1a7816 */ /* 0x001fc6000000001a */
[----:B------:R-:W-:-:S05]  /*8f50*/  HADD2.F32 R32, -RZ, R32.H0_H0 ;  /* 0x20000020ff207230 */ /* 0x000fca0000004100 */
[----:B------:R-:W-:-:S04]  /*8f60*/  FMUL R27, R32, UR21 ;  /* 0x00000015201b7c20 */ /* 0x000fc80008400000 */
[----:B------:R-:W-:-:S05]  /*8f70*/  FFMA R27, R162, UR20, R27 ;  /* 0x00000014a21b7c23 */ /* 0x000fca000800001b */
[----:B------:R-:W-:-:S05]  /*8f80*/  F2FP.SATFINITE.E5M2.F32.PACK_AB_MERGE_C R27, RZ, R27, RZ ;  /* 0x0000001bff1b723e */ /* 0x000fca00048060ff */
[----:B------:R0:W-:Y:S01]  /*8f90*/  @!P5 STG.E.U8 desc[UR16][R30.64], R27 ;  /* 0x0000001b1e00d986 */ /* 0x0001e2000c101110 */
[----:B------:R-:W-:Y:S05]  /*8fa0*/  @P3 BRA `(.L_x_171) ;  /* 0x0000000000043947 */ /* 0x000fea0003800000 */
[----:B------:R2:W5:Y:S02]  /*8fb0*/  LDG.E.U8 R26, desc[UR16][R24.64+0x1] ;  /* 0x00000110181a7981 */ /* 0x000564000c1e1100 */
.L_x_171:
[----:B------:R-:W-:Y:S05]  /*8fc0*/  BSYNC B1 ;  /* 0x0000000000017941 */ /* 0x000fea0003800000 */
.L_x_170:
[----:B-----5:R-:W-:Y:S01]  /*8fd0*/  LOP3.LUT R26, R26, 0xff, RZ, 0xc0, !PT ;  /* 0x000000ff1a1a7812 */ /* 0x020fe200078ec0ff */
[----:B------:R-:W-:Y:S01]  /*8fe0*/  BSSY B1, `(.L_x_172) ;  /* 0x0000013000017945 */ /* 0x000fe20003800000 */
[----:B------:R-:W-:Y:S02]  /*8ff0*/  IADD3 R43, P2, R43, 0x88, RZ ;  /* 0x000000882b2b7810 */ /* 0x000fe40007f5e0ff */
[----:B------:R-:W-:Y:S02]  /*9000*/  F2FP.F16.E5M2.UNPACK_B R26, R26 ;  /* 0x0000001aff1a723e */ /* 0x000fe400020004ff */
[----:B------:R-:W-:Y:S01]  /*9010*/  PRMT R32, RZ, 0x7610, R32 ;  /* 0x00007610ff207816 */ /* 0x000fe20000000020 */
[----:B------:R-:W-:Y:S01]  /*9020*/  IMAD.X R38, RZ, RZ, R39, P2 ;  /* 0x000000ffff267224 */ /* 0x000fe200010e0627 */
[----:B------:R-:W-:Y:S01]  /*9030*/  ISETP.GE.AND P2, PT, R42, 0x89, PT ;  /* 0x000000892a00780c */ /* 0x000fe20003f46270 */
[----:B------:R-:W-:Y:S02]  /*9040*/  HADD2.F32 R26, -RZ, R26.H0_H0 ;  /* 0x2000001aff1a7230 */ /* 0x000fe40000004100 */
[----:B------:R-:W-:Y:S01]  /*9050*/  IMAD R38, R38, UR6, RZ ;  /* 0x0000000626267c24 */ /* 0x000fe2000f8e02ff */
[----:B------:R-:W-:Y:S01]  /*9060*/  ISETP.LT.OR P5, PT, R41, 0x1, !P2 ;  /* 0x000000012900780c */ /* 0x000fe200057a1670 */
[----:B------:R-:W-:-:S04]  /*9070*/  IMAD.WIDE.U32 R36, R43, UR6, R36 ;  /* 0x000000062b247c25 */ /* 0x000fc8000f8e0024 */
[----:B------:R-:W-:Y:S01]  /*9080*/  FMUL R26, R26, UR21 ;  /* 0x000000151a1a7c20 */ /* 0x000fe20008400000 */
[----:B------:R-:W-:-:S03]  /*9090*/  IMAD R43, R43, UR7, R38 ;  /* 0x000000072b2b7c24 */ /* 0x000fc6000f8e0226 */
[----:B------:R-:W-:Y:S01]  /*90a0*/  FFMA R161, R161, UR20, R26 ;  /* 0x00000014a1a17c23 */ /* 0x000fe2000800001a */
[----:B------:R-:W-:-:S04]  /*90b0*/  IADD3 R26, P6, R36, UR8, RZ ;  /* 0x00000008241a7c10 */ /* 0x000fc8000ffde0ff */
[----:B------:R-:W-:Y:S02]  /*90c0*/  F2FP.SATFINITE.E5M2.F32.PACK_AB_MERGE_C R161, RZ, R161, RZ ;  /* 0x000000a1ffa1723e */ /* 0x000fe400048060ff */
[----:B0-----:R-:W-:-:S03]  /*90d0*/  IADD3.X R27, R37, UR9, R43, P6, !PT ;  /* 0x00000009251b7c10 */ /* 0x001fc6000b7fe42b */
[----:B------:R0:W-:Y:S01]  /*90e0*/  @!P3 STG.E.U8 desc[UR16][R30.64+0x1], R161 ;  /* 0x000001a11e00b986 */ /* 0x0001e2000c101110 */
[----:B------:R-:W-:Y:S05]  /*90f0*/  @P5 BRA `(.L_x_173) ;  /* 0x0000000000045947 */ /* 0x000fea0003800000 */
[----:B------:R4:W5:Y:S02]  /*9100*/  LDG.E.U8 R32, desc[UR16][R26.64] ;  /* 0x000000101a207981 */ /* 0x000964000c1e1100 */
.L_x_173:
[----:B------:R-:W-:Y:S05]  /*9110*/  BSYNC B1 ;  /* 0x0000000000017941 */ /* 0x000fea0003800000 */
.L_x_172:
        /* <DEDUP_REMOVED lines=12> */
.L_x_175:
[----:B------:R-:W-:Y:S05]  /*91e0*/  BSYNC B1 ;  /* 0x0000000000017941 */ /* 0x000fea0003800000 */
.L_x_174:
        /* <DEDUP_REMOVED lines=12> */
.L_x_177:
[----:B------:R-:W-:Y:S05]  /*92b0*/  BSYNC B1 ;  /* 0x0000000000017941 */ /* 0x000fea0003800000 */
.L_x_176:
        /* <DEDUP_REMOVED lines=12> */
.L_x_179:
[----:B------:R-:W-:Y:S05]  /*9380*/  BSYNC B1 ;  /* 0x0000000000017941 */ /* 0x000fea0003800000 */
.L_x_178:
        /* <DEDUP_REMOVED lines=12> */
.L_x_181:
[----:B------:R-:W-:Y:S05]  /*9450*/  BSYNC B1 ;  /* 0x0000000000017941 */ /* 0x000fea0003800000 */
.L_x_180:
        /* <DEDUP_REMOVED lines=12> */
.L_x_183:
[----:B------:R-:W-:Y:S05]  /*9520*/  BSYNC B1 ;  /* 0x0000000000017941 */ /* 0x000fea0003800000 */
.L_x_182:
        /* <DEDUP_REMOVED lines=12> */
.L_x_185:
[----:B------:R-:W-:Y:S05]  /*95f0*/  BSYNC B1 ;  /* 0x0000000000017941 */ /* 0x000fea0003800000 */
.L_x_184:
        /* <DEDUP_REMOVED lines=12> */
.L_x_187:
[----:B------:R-:W-:Y:S05]  /*96c0*/  BSYNC B1 ;  /* 0x0000000000017941 */ /* 0x000fea0003800000 */
.L_x_186:
        /* <DEDUP_REMOVED lines=12> */
.L_x_189:
[----:B------:R-:W-:Y:S05]  /*9790*/  BSYNC B1 ;  /* 0x0000000000017941 */ /* 0x000fea0003800000 */
.L_x_188:
        /* <DEDUP_REMOVED lines=12> */
.L_x_191:
[----:B------:R-:W-:Y:S05]  /*9860*/  BSYNC B1 ;  /* 0x0000000000017941 */ /* 0x000fea0003800000 */
.L_x_190:
[----:B-----5:R-:W-:Y:S01]  /*9870*/  LOP3.LUT R32, R32, 0xff, RZ, 0xc0, !PT ;  /* 0x000000ff20207812 */ /* 0x020fe200078ec0ff */
[----:B------:R-:W-:Y:S01]  /*9880*/  BSSY B1, `(.L_x_192) ;  /* 0x000000b000017945 */ /* 0x000fe20003800000 */
[----:B------:R-:W-:Y:S02]  /*9890*/  ISETP.LT.OR P5, PT, R41, 0x19, !P1 ;  /* 0x000000192900780c */ /* 0x000fe40004fa1670 */
[----:B------:R-:W-:-:S05]  /*98a0*/  F2FP.F16.E5M2.UNPACK_B R32, R32 ;  /* 0x00000020ff20723e */ /* 0x000fca00020004ff */
[----:B------:R-:W-:-:S05]  /*98b0*/  HADD2.F32 R32, -RZ, R32.H0_H0 ;  /* 0x20000020ff207230 */ /* 0x000fca0000004100 */
[----:B------:R-:W-:-:S04]  /*98c0*/  FMUL R32, R32, UR21 ;  /* 0x0000001520207c20 */ /* 0x000fc80008400000 */
[----:B------:R-:W-:Y:S01]  /*98d0*/  FFMA R32, R23, UR20, R32 ;  /* 0x0000001417207c23 */ /* 0x000fe20008000020 */
[----:B------:R-:W-:-:S04]  /*98e0*/  PRMT R23, RZ, 0x7610, R23 ;  /* 0x00007610ff177816 */ /* 0x000fc80000000017 */
[----:B0-----:R-:W-:-:S05]  /*98f0*/  F2FP.SATFINITE.E5M2.F32.PACK_AB_MERGE_C R33, RZ, R32, RZ ;  /* 0x00000020ff21723e */ /* 0x001fca00048060ff */
[----:B------:R0:W-:Y:S01]  /*9900*/  @!P3 STG.E.U8 desc[UR16][R28.64+0x11], R33 ;  /* 0x000011211c00b986 */ /* 0x0001e2000c101110 */
[----:B------:R-:W-:Y:S05]  /*9910*/  @P5 BRA `(.L_x_193) ;  /* 0x0000000000045947 */ /* 0x000fea0003800000 */
[----:B------:R0:W5:Y:S02]  /*9920*/  LDG.E.U8 R23, desc[UR16][R24.64+0x18] ;  /* 0x0000181018177981 */ /* 0x000164000c1e1100 */
.L_x_193:
[----:B------:R-:W-:Y:S05]  /*9930*/  BSYNC B1 ;  /* 0x0000000000017941 */ /* 0x000fea0003800000 */
.L_x_192:
        /* <DEDUP_REMOVED lines=8> */
[----:B------:R-:W-:-:S05]  /*99c0*/  F2FP.SATFINITE.E5M2.F32.PACK_AB_MERGE_C R23, RZ, R23, RZ ;  /* 0x00000017ff17723e */ /* 0x000fca00048060ff */
[----:B------:R0:W-:Y:S01]  /*99d0*/  @!P5 STG.E.U8 desc[UR16][R30.64+0x18], R23 ;  /* 0x000018171e00d986 */ /* 0x0001e2000c101110 */
[----:B------:R-:W-:Y:S05]  /*99e0*/  @P3 BRA `(.L_x_195) ;  /* 0x0000000000043947 */ /* 0x000fea0003800000 */
[----:B------:R0:W5:Y:S02]  /*99f0*/  LDG.E.U8 R22, desc[UR16][R24.64+0x19] ;  /* 0x0000191018167981 */ /* 0x000164000c1e1100 */
.L_x_195:
[----:B------:R-:W-:Y:S05]  /*9a00*/  BSYNC B1 ;  /* 0x0000000000017941 */ /* 0x000fea0003800000 */
.L_x_194:
        /* <DEDUP_REMOVED lines=12> */
.L_x_197:
[----:B------:R-:W-:Y:S05]  /*9ad0*/  BSYNC B1 ;  /* 0x0000000000017941 */ /* 0x000fea0003800000 */
.L_x_196:
        /* <DEDUP_REMOVED lines=12> */
.L_x_199:
[----:B------:R-:W-:Y:S05]  /*9ba0*/  BSYNC B1 ;  /* 0x0000000000017941 */ /* 0x000fea0003800000 */
.L_x_198:
        /* <DEDUP_REMOVED lines=12> */
.L_x_201:
[----:B------:R-:W-:Y:S05]  /*9c70*/  BSYNC B1 ;  /* 0x0000000000017941 */ /* 0x000fea0003800000 */
.L_x_200:
        /* <DEDUP_REMOVED lines=12> */
.L_x_203:
[----:B------:R-:W-:Y:S05]  /*9d40*/  BSYNC B1 ;  /* 0x0000000000017941 */ /* 0x000fea0003800000 */
.L_x_202:
        /* <DEDUP_REMOVED lines=12> */
.L_x_205:
[----:B------:R-:W-:Y:S05]  /*9e10*/  BSYNC B1 ;  /* 0x0000000000017941 */ /* 0x000fea0003800000 */
.L_x_204:
        /* <DEDUP_REMOVED lines=12> */
.L_x_207:
[----:B------:R-:W-:Y:S05]  /*9ee0*/  BSYNC B1 ;  /* 0x0000000000017941 */ /* 0x000fea0003800000 */
.L_x_206:
        /* <DEDUP_REMOVED lines=12> */
.L_x_209:
[----:B------:R-:W-:Y:S05]  /*9fb0*/  BSYNC B1 ;  /* 0x0000000000017941 */ /* 0x000fea0003800000 */
.L_x_208:
        /* <DEDUP_REMOVED lines=12> */
.L_x_211:
[----:B------:R-:W-:Y:S05]  /*a080*/  BSYNC B1 ;  /* 0x0000000000017941 */ /* 0x000fea0003800000 */
.L_x_210:
        /* <DEDUP_REMOVED lines=12> */
.L_x_213:
[----:B------:R-:W-:Y:S05]  /*a150*/  BSYNC B1 ;  /* 0x0000000000017941 */ /* 0x000fea0003800000 */
.L_x_212:
        /* <DEDUP_REMOVED lines=12> */
.L_x_215:
[----:B------:R-:W-:Y:S05]  /*a220*/  BSYNC B1 ;  /* 0x0000000000017941 */ /* 0x000fea0003800000 */
.L_x_214:
        /* <DEDUP_REMOVED lines=12> */
.L_x_217:
[----:B------:R-:W-:Y:S05]  /*a2f0*/  BSYNC B1 ;  /* 0x0000000000017941 */ /* 0x000fea0003800000 */
.L_x_216:
        /* <DEDUP_REMOVED lines=12> */
.L_x_219:
[----:B------:R-:W-:Y:S05]  /*a3c0*/  BSYNC B1 ;  /* 0x0000000000017941 */ /* 0x000fea0003800000 */
.L_x_218:
        /* <DEDUP_REMOVED lines=12> */
.L_x_221:
[----:B------:R-:W-:Y:S05]  /*a490*/  BSYNC B1 ;  /* 0x0000000000017941 */ /* 0x000fea0003800000 */
.L_x_220:
        /* <DEDUP_REMOVED lines=12> */
.L_x_223:
[----:B------:R-:W-:Y:S05]  /*a560*/  BSYNC B1 ;  /* 0x0000000000017941 */ /* 0x000fea0003800000 */
.L_x_222:
        /* <DEDUP_REMOVED lines=12> */
.L_x_225:
[----:B------:R-:W-:Y:S05]  /*a630*/  BSYNC B1 ;  /* 0x0000000000017941 */ /* 0x000fea0003800000 */
.L_x_224:
        /* <DEDUP_REMOVED lines=12> */
.L_x_227:
[----:B------:R-:W-:Y:S05]  /*a700*/  BSYNC B1 ;  /* 0x0000000000017941 */ /* 0x000fea0003800000 */
.L_x_226:
        /* <DEDUP_REMOVED lines=12> */
.L_x_229:
[----:B------:R-:W-:Y:S05]  /*a7d0*/  BSYNC B1 ;  /* 0x0000000000017941 */ /* 0x000fea0003800000 */
.L_x_228:
        /* <DEDUP_REMOVED lines=12> */
.L_x_231:
[----:B------:R-:W-:Y:S05]  /*a8a0*/  BSYNC B1 ;  /* 0x0000000000017941 */ /* 0x000fea0003800000 */
.L_x_230:
        /* <DEDUP_REMOVED lines=12> */
.L_x_233:
[----:B------:R-:W-:Y:S05]  /*a970*/  BSYNC B1 ;  /* 0x0000000000017941 */ /* 0x000fea0003800000 */
.L_x_232:
        /* <DEDUP_REMOVED lines=12> */
.L_x_235:
[----:B------:R-:W-:Y:S05]  /*aa40*/  BSYNC B1 ;  /* 0x0000000000017941 */ /* 0x000fea0003800000 */
.L_x_234:
[----:B-----5:R-:W-:Y:S01]  /*aa50*/  LOP3.LUT R2, R2, 0xff, RZ, 0xc0, !PT ;  /* 0x000000ff02027812 */ /* 0x020fe200078ec0ff */
[----:B------:R-:W-:Y:S01]  /*aa60*/  BSSY B1, `(.L_x_236) ;  /* 0x000000b000017945 */ /* 0x000fe20003800000 */
[----:B------:R-:W-:Y:S02]  /*aa70*/  ISETP.LT.OR P5, PT, R41, 0x41, !P2 ;  /* 0x000000412900780c */ /* 0x000fe400057a1670 */
[----:B------:R-:W-:-:S05]  /*aa80*/  F2FP.F16.E5M2.UNPACK_B R2, R2 ;  /* 0x00000002ff02723e */ /* 0x000fca00020004ff */
[----:B------:R-:W-:-:S05]  /*aa90*/  HADD2.F32 R2, -RZ, R2.H0_H0 ;  /* 0x20000002ff027230 */ /* 0x000fca0000004100 */
[----:B0-----:R-:W-:-:S04]  /*aaa0*/  FMUL R3, R2, UR21 ;  /* 0x0000001502037c20 */ /* 0x001fc80008400000 */
[----:B------:R-:W-:Y:S01]  /*aab0*/  FFMA R3, R0, UR20, R3 ;  /* 0x0000001400037c23 */ /* 0x000fe20008000003 */
[----:B------:R-:W-:-:S04]  /*aac0*/  PRMT R0, RZ, 0x7610, R0 ;  /* 0x00007610ff007816 */ /* 0x000fc80000000000 */
[----:B------:R-:W-:-:S05]  /*aad0*/  F2FP.SATFINITE.E5M2.F32.PACK_AB_MERGE_C R3, RZ, R3, RZ ;  /* 0x00000003ff03723e */ /* 0x000fca00048060ff */
[----:B------:R0:W-:Y:S01]  /*aae0*/  @!P3 STG.E.U8 desc[UR16][R30.64+0x41], R3 ;  /* 0x000041031e00b986 */ /* 0x0001e2000c101110 */
[----:B------:R-:W-:Y:S05]  /*aaf0*/  @P5 BRA `(.L_x_237) ;  /* 0x0000000000045947 */ /* 0x000fea0003800000 */
[----:B------:R0:W5:Y:S02]  /*ab00*/  LDG.E.U8 R0, desc[UR16][R26.64+0x40] ;  /* 0x000040101a007981 */ /* 0x000164000c1e1100 */
.L_x_237:
[----:B------:R-:W-:Y:S05]  /*ab10*/  BSYNC B1 ;  /* 0x0000000000017941 */ /* 0x000fea0003800000 */
.L_x_236:
[----:B------:R-:W2:Y:S01]  /*ab20*/  LDL.LU R2, [R1] ;  /* 0x0000000001027983 */ /* 0x000ea20000300800 */
[----:B-----5:R-:W-:Y:S01]  /*ab30*/  LOP3.LUT R0, R0, 0xff, RZ, 0xc0, !PT ;  /* 0x000000ff00007812 */ /* 0x020fe200078ec0ff */
[----:B------:R-:W-:Y:S01]  /*ab40*/  BSSY B1, `(.L_x_238) ;  /* 0x000000b000017945 */ /* 0x000fe20003800000 */
[----:B------:R-:W-:Y:S02]  /*ab50*/  ISETP.LT.OR P3, PT, R41, 0x42, !P2 ;  /* 0x000000422900780c */ /* 0x000fe40005761670 */
[----:B------:R-:W-:-:S05]  /*ab60*/  F2FP.F16.E5M2.UNPACK_B R0, R0 ;  /* 0x00000000ff00723e */ /* 0x000fca00020004ff */
[----:B------:R-:W-:-:S05]  /*ab70*/  HADD2.F32 R0, -RZ, R0.H0_H0 ;  /* 0x20000000ff007230 */ /* 0x000fca0000004100 */
[----:B------:R-:W-:-:S04]  /*ab80*/  FMUL R0, R0, UR21 ;  /* 0x0000001500007c20 */ /* 0x000fc80008400000 */
[----:B--2---:R-:W-:-:S05]  /*ab90*/  FFMA R0, R2, UR20, R0 ;  /* 0x0000001402007c23 */ /* 0x004fca0008000000 */
[----:B0-----:R-:W-:Y:S02]  /*aba0*/  F2FP.SATFINITE.E5M2.F32.PACK_AB_MERGE_C R3, RZ, R0, RZ ;  /* 0x00000000ff03723e */ /* 0x001fe400048060ff */
[----:B------:R-:W-:-:S03]  /*abb0*/  PRMT R0, RZ, 0x7610, R0 ;  /* 0x00007610ff007816 */ /* 0x000fc60000000000 */
[----:B------:R0:W-:Y:S01]  /*abc0*/  @!P5 STG.E.U8 desc[UR16][R28.64+0x40], R3 ;  /* 0x000040031c00d986 */ /* 0x0001e2000c101110 */
[----:B------:R-:W-:Y:S05]  /*abd0*/  @P3 BRA `(.L_x_239) ;  /* 0x0000000000043947 */ /* 0x000fea0003800000 */
[----:B------:R2:W5:Y:S02]  /*abe0*/  LDG.E.U8 R0, desc[UR16][R26.64+0x41] ;  /* 0x000041101a007981 */ /* 0x000564000c1e1100 */
.L_x_239:
[----:B------:R-:W-:Y:S05]  /*abf0*/  BSYNC B1 ;  /* 0x0000000000017941 */ /* 0x000fea0003800000 */
.L_x_238:
[----:B------:R-:W3:Y:S01]  /*ac00*/  LDL.LU R2, [R1+0x4] ;  /* 0x0000040001027983 */ /* 0x000ee20000300800 */
[----:B-----5:R-:W-:Y:S01]  /*ac10*/  LOP3.LUT R0, R0, 0xff, RZ, 0xc0, !PT ;  /* 0x000000ff00007812 */ /* 0x020fe200078ec0ff */
[----:B------:R-:W-:Y:S01]  /*ac20*/  BSSY B1, `(.L_x_240) ;  /* 0x000000b000017945 */ /* 0x000fe20003800000 */
[----:B------:R-:W-:Y:S02]  /*ac30*/  ISETP.LT.OR P5, PT, R41, 0x49, !P1 ;  /* 0x000000492900780c */ /* 0x000fe40004fa1670 */
[----:B------:R-:W-:-:S05]  /*ac40*/  F2FP.F16.E5M2.UNPACK_B R0, R0 ;  /* 0x00000000ff00723e */ /* 0x000fca00020004ff */
[----:B------:R-:W-:-:S05]  /*ac50*/  HADD2.F32 R0, -RZ, R0.H0_H0 ;  /* 0x20000000ff007230 */ /* 0x000fca0000004100 */
[----:B------:R-:W-:-:S04]  /*ac60*/  FMUL R0, R0, UR21 ;  /* 0x0000001500007c20 */ /* 0x000fc80008400000 */
[----:B---3--:R-:W-:-:S05]  /*ac70*/  FFMA R0, R2, UR20, R0 ;  /* 0x0000001402007c23 */ /* 0x008fca0008000000 */
[----:B0-----:R-:W-:Y:S02]  /*ac80*/  F2FP.SATFINITE.E5M2.F32.PACK_AB_MERGE_C R3, RZ, R0, RZ ;  /* 0x00000000ff03723e */ /* 0x001fe400048060ff */
[----:B------:R-:W-:-:S03]  /*ac90*/  PRMT R0, RZ, 0x7610, R0 ;  /* 0x00007610ff007816 */ /* 0x000fc60000000000 */
[----:B------:R0:W-:Y:S01]  /*aca0*/  @!P3 STG.E.U8 desc[UR16][R28.64+0x41], R3 ;  /* 0x000041031c00b986 */ /* 0x0001e2000c101110 */
[----:B------:R-:W-:Y:S05]  /*acb0*/  @P5 BRA `(.L_x_241) ;  /* 0x0000000000045947 */ /* 0x000fea0003800000 */
[----:B------:R3:W5:Y:S02]  /*acc0*/  LDG.E.U8 R0, desc[UR16][R24.64+0x48] ;  /* 0x0000481018007981 */ /* 0x000764000c1e1100 */
.L_x_241:
[----:B------:R-:W-:Y:S05]  /*acd0*/  BSYNC B1 ;  /* 0x0000000000017941 */ /* 0x000fea0003800000 */
.L_x_240:
[----:B------:R-:W2:Y:S01]  /*ace0*/  LDL.LU R2, [R1+0x8] ;  /* 0x0000080001027983 */ /* 0x000ea20000300800 */
        /* <DEDUP_REMOVED lines=12> */
.L_x_243:
[----:B------:R-:W-:Y:S05]  /*adb0*/  BSYNC B1 ;  /* 0x0000000000017941 */ /* 0x000fea0003800000 */
.L_x_242:
        /* <DEDUP_REMOVED lines=13> */
.L_x_245:
[----:B------:R-:W-:Y:S05]  /*ae90*/  BSYNC B1 ;  /* 0x0000000000017941 */ /* 0x000fea0003800000 */
.L_x_244:
        /* <DEDUP_REMOVED lines=13> */
.L_x_247:
[----:B------:R-:W-:Y:S05]  /*af70*/  BSYNC B1 ;  /* 0x0000000000017941 */ /* 0x000fea0003800000 */
.L_x_246:
        /* <DEDUP_REMOVED lines=13> */
.L_x_249:
[----:B------:R-:W-:Y:S05]  /*b050*/  BSYNC B1 ;  /* 0x0000000000017941 */ /* 0x000fea0003800000 */
.L_x_248:
        /* <DEDUP_REMOVED lines=13> */
.L_x_251:
[----:B------:R-:W-:Y:S05]  /*b130*/  BSYNC B1 ;  /* 0x0000000000017941 */ /* 0x000fea0003800000 */
.L_x_250:
        /* <DEDUP_REMOVED lines=13> */
.L_x_253:
[----:B------:R-:W-:Y:S05]  /*b210*/  BSYNC B1 ;  /* 0x0000000000017941 */ /* 0x000fea0003800000 */
.L_x_252:
        /* <DEDUP_REMOVED lines=13> */
.L_x_255:
[----:B------:R-:W-:Y:S05]  /*b2f0*/  BSYNC B1 ;  /* 0x0000000000017941 */ /* 0x000fea0003800000 */
.L_x_254:
        /* <DEDUP_REMOVED lines=13> */
.L_x_257:
[----:B------:R-:W-:Y:S05]  /*b3d0*/  BSYNC B1 ;  /* 0x0000000000017941 */ /* 0x000fea0003800000 */
.L_x_256:
        /* <DEDUP_REMOVED lines=13> */
.L_x_259:
[----:B------:R-:W-:Y:S05]  /*b4b0*/  BSYNC B1 ;  /* 0x0000000000017941 */ /* 0x000fea0003800000 */
.L_x_258:
        /* <DEDUP_REMOVED lines=13> */
.L_x_261:
[----:B------:R-:W-:Y:S05]  /*b590*/  BSYNC B1 ;  /* 0x0000000000017941 */ /* 0x000fea0003800000 */
.L_x_260:
        /* <DEDUP_REMOVED lines=13> */
.L_x_263:
[----:B------:R-:W-:Y:S05]  /*b670*/  BSYNC B1 ;  /* 0x0000000000017941 */ /* 0x000fea0003800000 */
.L_x_262:
        /* <DEDUP_REMOVED lines=13> */
.L_x_265:
[----:B------:R-:W-:Y:S05]  /*b750*/  BSYNC B1 ;  /* 0x0000000000017941 */ /* 0x000fea0003800000 */
.L_x_264:
        /* <DEDUP_REMOVED lines=13> */
.L_x_267:
[----:B------:R-:W-:Y:S05]  /*b830*/  BSYNC B1 ;  /* 0x0000000000017941 */ /* 0x000fea0003800000 */
.L_x_266:
        /* <DEDUP_REMOVED lines=13> */
.L_x_269:
[----:B------:R-:W-:Y:S05]  /*b910*/  BSYNC B1 ;  /* 0x0000000000017941 */ /* 0x000fea0003800000 */
.L_x_268:
        /* <DEDUP_REMOVED lines=13> */
.L_x_271:
[----:B------:R-:W-:Y:S05]  /*b9f0*/  BSYNC B1 ;  /* 0x0000000000017941 */ /* 0x000fea0003800000 */
.L_x_270:
        /* <DEDUP_REMOVED lines=13> */
.L_x_273:
[----:B------:R-:W-:Y:S05]  /*bad0*/  BSYNC B1 ;  /* 0x0000000000017941 */ /* 0x000fea0003800000 */
.L_x_272:
        /* <DEDUP_REMOVED lines=13> */
.L_x_275:
[----:B------:R-:W-:Y:S05]  /*bbb0*/  BSYNC B1 ;  /* 0x0000000000017941 */ /* 0x000fea0003800000 */
.L_x_274:
        /* <DEDUP_REMOVED lines=13> */
.L_x_277:
[----:B------:R-:W-:Y:S05]  /*bc90*/  BSYNC B1 ;  /* 0x0000000000017941 */ /* 0x000fea0003800000 */
.L_x_276:
        /* <DEDUP_REMOVED lines=13> */
.L_x_279:
[----:B------:R-:W-:Y:S05]  /*bd70*/  BSYNC B1 ;  /* 0x0000000000017941 */ /* 0x000fea0003800000 */
.L_x_278:
        /* <DEDUP_REMOVED lines=13> */
.L_x_281:
[----:B------:R-:W-:Y:S05]  /*be50*/  BSYNC B1 ;  /* 0x0000000000017941 */ /* 0x000fea0003800000 */
.L_x_280:
        /* <DEDUP_REMOVED lines=13> */
.L_x_283:
[----:B------:R-:W-:Y:S05]  /*bf30*/  BSYNC B1 ;  /* 0x0000000000017941 */ /* 0x000fea0003800000 */
.L_x_282:
        /* <DEDUP_REMOVED lines=13> */
.L_x_285:
[----:B------:R-:W-:Y:S05]  /*c010*/  BSYNC B1 ;  /* 0x0000000000017941 */ /* 0x000fea0003800000 */
.L_x_284:
        /* <DEDUP_REMOVED lines=13> */
.L_x_287:
[----:B------:R-:W-:Y:S05]  /*c0f0*/  BSYNC B1 ;  /* 0x0000000000017941 */ /* 0x000fea0003800000 */
.L_x_286:
        /* <DEDUP_REMOVED lines=13> */
.L_x_289:
[----:B------:R-:W-:Y:S05]  /*c1d0*/  BSYNC B1 ;  /* 0x0000000000017941 */ /* 0x000fea0003800000 */
.L_x_288:
        /* <DEDUP_REMOVED lines=13> */
.L_x_291:
[----:B------:R-:W-:Y:S05]  /*c2b0*/  BSYNC B1 ;  /* 0x0000000000017941 */ /* 0x000fea0003800000 */
.L_x_290:
        /* <DEDUP_REMOVED lines=13> */
.L_x_293:
[----:B------:R-:W-:Y:S05]  /*c390*/  BSYNC B1 ;  /* 0x0000000000017941 */ /* 0x000fea0003800000 */
.L_x_292:
        /* <DEDUP_REMOVED lines=13> */
.L_x_295:
[----:B------:R-:W-:Y:S05]  /*c470*/  BSYNC B1 ;  /* 0x0000000000017941 */ /* 0x000fea0003800000 */
.L_x_294:
[----:B------:R-:W-:Y:S05]  /*c480*/  @P2 BRA `(.L_x_296) ;  /* 0x0000002000ac2947 */ /* 0x000fea0003800000 */
[----:B------:R-:W2:Y:S01]  /*c490*/  LDL.LU R2, [R1+0x74] ;  /* 0x0000740001027983 */ /* 0x000ea20000300800 */
[----:B-----5:R-:W-:-:S04]  /*c4a0*/  LOP3.LUT R0, R0, 0xff, RZ, 0xc0, !PT ;  /* 0x000000ff00007812 */ /* 0x020fc800078ec0ff */
[----:B------:R-:W-:-:S05]  /*c4b0*/  F2FP.F16.E5M2.UNPACK_B R0, R0 ;  /* 0x00000000ff00723e */ /* 0x000fca00020004ff */
[----:B------:R-:W-:-:S05]  /*c4c0*/  HADD2.F32 R0, -RZ, R0.H0_H0 ;  /* 0x20000000ff007230 */ /* 0x000fca0000004100 */
[----:B------:R-:W-:-:S04]  /*c4d0*/  FMUL R0, R0, UR21 ;  /* 0x0000001500007c20 */ /* 0x000fc80008400000 */
[----:B--2---:R-:W-:-:S05]  /*c4e0*/  FFMA R0, R2, UR20, R0 ;  /* 0x0000001402007c23 */ /* 0x004fca0008000000 */
[----:B0-----:R-:W-:-:S05]  /*c4f0*/  F2FP.SATFINITE.E5M2.F32.PACK_AB_MERGE_C R3, RZ, R0, RZ ;  /* 0x00000000ff03723e */ /* 0x001fca00048060ff */
[----:B------:R0:W-:Y:S01]  /*c500*/  STG.E.U8 desc[UR16][R28.64+0x79], R3 ;  /* 0x000079031c007986 */ /* 0x0001e2000c101110 */
[----:B------:R-:W-:Y:S05]  /*c510*/  BRA `(.L_x_296) ;  /* 0x0000002000887947 */ /* 0x000fea0003800000 */
.L_x_39:
[C---:B------:R-:W-:Y:S01]  /*c520*/  ISETP.GE.AND P5, PT, R42.reuse, 0x1, PT ;  /* 0x000000012a00780c */ /* 0x040fe20003fa6270 */
[----:B------:R-:W-:Y:S01]  /*c530*/  FMUL R225, R225, UR20 ;  /* 0x00000014e1e17c20 */ /* 0x000fe20008400000 */
[----:B------:R-:W2:Y:S01]  /*c540*/  LDL.LU R227, [R1+0x14] ;  /* 0x0000140001e37983 */ /* 0x000ea20000300800 */
[----:B------:R-:W-:Y:S02]  /*c550*/  ISETP.GE.AND P2, PT, R42, 0x9, PT ;  /* 0x000000092a00780c */ /* 0x000fe40003f46270 */
[C---:B------:R-:W-:Y:S02]  /*c560*/  ISETP.LT.OR P1, PT, R41.reuse, 0x2, !P5 ;  /* 0x000000022900780c */ /* 0x040fe40006f21670 */
[----:B------:R-:W-:Y:S02]  /*c570*/  F2FP.SATFINITE.E5M2.F32.PACK_AB_MERGE_C R225, RZ, R225, RZ ;  /* 0x000000e1ffe1723e */ /* 0x000fe400048060ff */
[C---:B------:R-:W-:Y:S01]  /*c580*/  ISETP.LT.OR P3, PT, R41.reuse, 0x1, !P5 ;  /* 0x000000012900780c */ /* 0x040fe20006f61670 */
[----:B------:R-:W-:Y:S01]  /*c590*/  FMUL R226, R226, UR20 ;  /* 0x00000014e2e27c20 */ /* 0x000fe20008400000 */
[----:B------:R-:W-:Y:S01]  /*c5a0*/  ISETP.LT.OR P6, PT, R41, 0x1, !P2 ;  /* 0x000000012900780c */ /* 0x000fe200057c1670 */
[----:B------:R-:W-:Y:S01]  /*c5b0*/  FMUL R223, R223, UR20 ;  /* 0x00000014dfdf7c20 */ /* 0x000fe20008400000 */
[----:B------:R-:W-:-:S05]  /*c5c0*/  FMUL R224, R224, UR20 ;  /* 0x00000014e0e07c20 */ /* 0x000fca0008400000 */
[----:B------:R-:W-:Y:S01]  /*c5d0*/  @!P1 STG.E.U8 desc[UR16][R24.64+0x1], R225 ;  /* 0x000001e118009986 */ /* 0x000fe2000c101110 */
[C---:B------:R-:W-:Y:S02]  /*c5e0*/  ISETP.LT.OR P1, PT, R41.reuse, 0x2, !P2 ;  /* 0x000000022900780c */ /* 0x040fe40005721670 */
[----:B------:R-:W-:Y:S02]  /*c5f0*/  F2FP.SATFINITE.E5M2.F32.PACK_AB_MERGE_C R33, RZ, R226, RZ ;  /* 0x000000e2ff21723e */ /* 0x000fe400048060ff */
[----:B------:R-:W-:Y:S02]  /*c600*/  F2FP.SATFINITE.E5M2.F32.PACK_AB_MERGE_C R223, RZ, R223, RZ ;  /* 0x000000dfffdf723e */ /* 0x000fe400048060ff */
[----:B------:R-:W-:Y:S01]  /*c610*/  F2FP.SATFINITE.E5M2.F32.PACK_AB_MERGE_C R35, RZ, R224, RZ ;  /* 0x000000e0ff23723e */ /* 0x000fe200048060ff */
[----:B------:R0:W-:Y:S01]  /*c620*/  @!P3 STG.E.U8 desc[UR16][R24.64], R33 ;  /* 0x000000211800b986 */ /* 0x0001e2000c101110 */
[----:B------:R-:W-:Y:S01]  /*c630*/  ISETP.LT.OR P3, PT, R41, 0x9, !P5 ;  /* 0x000000092900780c */ /* 0x000fe20006f61670 */
[----:B------:R-:W-:-:S02]  /*c640*/  FMUL R222, R222, UR20 ;  /* 0x00000014dede7c20 */ /* 0x000fc40008400000 */
[----:B------:R1:W-:Y:S01]  /*c650*/  @!P6 STG.E.U8 desc[UR16][R26.64], R35 ;  /* 0x000000231a00e986 */ /* 0x0003e2000c101110 */
[----:B------:R-:W-:-:S03]  /*c660*/  ISETP.LT.OR P6, PT, R41, 0x9, !P2 ;  /* 0x000000092900780c */ /* 0x000fc600057c1670 */
[----:B------:R-:W-:Y:S01]  /*c670*/  @!P1 STG.E.U8 desc[UR16][R26.64+0x1], R223 ;  /* 0x000001df1a009986 */ /* 0x000fe2000c101110 */
[----:B------:R-:W-:Y:S01]  /*c680*/  ISETP.LT.OR P1, PT, R41, 0xa, !P5 ;  /* 0x0000000a2900780c */ /* 0x000fe20006f21670 */
[----:B------:R-:W-:Y:S01]  /*c690*/  FMUL R221, R221, UR20 ;  /* 0x00000014dddd7c20 */ /* 0x000fe20008400000 */
[----:B------:R-:W-:Y:S01]  /*c6a0*/  FMUL R220, R220, UR20 ;  /* 0x00000014dcdc7c20 */ /* 0x000fe20008400000 */
[----:B------:R-:W-:Y:S01]  /*c6b0*/  F2FP.SATFINITE.E5M2.F32.PACK_AB_MERGE_C R37, RZ, R222, RZ ;  /* 0x000000deff25723e */ /* 0x000fe200048060ff */
[----:B------:R-:W-:Y:S01]  /*c6c0*/  FMUL R219, R219, UR20 ;  /* 0x00000014dbdb7c20 */ /* 0x000fe20008400000 */
[----:B------:R-:W-:Y:S01]  /*c6d0*/  FMUL R218, R218, UR20 ;  /* 0x00000014dada7c20 */ /* 0x000fe20008400000 */
[----:B------:R-:W-:Y:S01]  /*c6e0*/  F2FP.SATFINITE.E5M2.F32.PACK_AB_MERGE_C R221, RZ, R221, RZ ;  /* 0x000000ddffdd723e */ /* 0x000fe200048060ff */
[----:B------:R-:W-:Y:S01]  /*c6f0*/  FMUL R217, R217, UR20 ;  /* 0x00000014d9d97c20 */ /* 0x000fe20008400000 */
[----:B0-----:R-:W-:Y:S01]  /*c700*/  F2FP.SATFINITE.E5M2.F32.PACK_AB_MERGE_C R33, RZ, R220, RZ ;  /* 0x000000dcff21723e */ /* 0x001fe200048060ff */
[----:B------:R-:W-:Y:S01]  /*c710*/  @!P3 STG.E.U8 desc[UR16][R24.64+0x8], R37 ;  /* 0x000008251800b986 */ /* 0x000fe2000c101110 */
[----:B------:R-:W-:-:S03]  /*c720*/  ISETP.LT.OR P3, PT, R41, 0xa, !P2 ;  /* 0x0000000a2900780c */ /* 0x000fc60005761670 */
[----:B------:R-:W-:Y:S01]  /*c730*/  @!P1 STG.E.U8 desc[UR16][R24.64+0x9], R221 ;  /* 0x000009dd18009986 */ /* 0x000fe2000c101110 */
[----:B------:R-:W-:-:S03]  /*c740*/  ISETP.LT.OR P1, PT, R41, 0x11, !P5 ;  /* 0x000000112900780c */ /* 0x000fc60006f21670 */
[----:B------:R0:W-:Y:S01]  /*c750*/  @!P6 STG.E.U8 desc[UR16][R26.64+0x8], R33 ;  /* 0x000008211a00e986 */ /* 0x0001e2000c101110 */
[----:B------:R-:W-:Y:S02]  /*c760*/  ISETP.LT.OR P6, PT, R41, 0x12, !P5 ;  /* 0x000000122900780c */ /* 0x000fe40006fc1670 */
[----:B------:R-:W-:Y:S01]  /*c770*/  F2FP.SATFINITE.E5M2.F32.PACK_AB_MERGE_C R219, RZ, R219, RZ ;  /* 0x000000dbffdb723e */ /* 0x000fe200048060ff */
[----:B------:R-:W-:Y:S01]  /*c780*/  FMUL R215, R215, UR20 ;  /* 0x00000014d7d77c20 */ /* 0x000fe20008400000 */
[----:B-1----:R-:W-:Y:S01]  /*c790*/  F2FP.SATFINITE.E5M2.F32.PACK_AB_MERGE_C R35, RZ, R218, RZ ;  /* 0x000000daff23723e */ /* 0x002fe200048060ff */
[----:B------:R-:W-:Y:S01]  /*c7a0*/  FMUL R216, R216, UR20 ;  /* 0x00000014d8d87c20 */ /* 0x000fe20008400000 */
[----:B------:R-:W-:Y:S01]  /*c7b0*/  F2FP.SATFINITE.E5M2.F32.PACK_AB_MERGE_C R217, RZ, R217, RZ ;  /* 0x000000d9ffd9723e */ /* 0x000fe200048060ff */
[----:B------:R-:W-:Y:S01]  /*c7c0*/  @!P3 STG.E.U8 desc[UR16][R26.64+0x9], R219 ;  /* 0x000009db1a00b986 */ /* 0x000fe2000c101110 */
[----:B------:R-:W-:-:S03]  /*c7d0*/  ISETP.LT.OR P3, PT, R41, 0x12, !P2 ;  /* 0x000000122900780c */ /* 0x000fc60005761670 */
[----:B------:R1:W-:Y:S01]  /*c7e0*/  @!P1 STG.E.U8 desc[UR16][R24.64+0x10], R35 ;  /* 0x0000102318009986 */ /* 0x0003e2000c101110 */
[----:B------:R-:W-:-:S03]  /*c7f0*/  ISETP.LT.OR P1, PT, R41, 0x11, !P2 ;  /* 0x000000112900780c */ /* 0x000fc60005721670 */
[----:B------:R-:W-:Y:S01]  /*c800*/  @!P6 STG.E.U8 desc[UR16][R24.64+0x11], R217 ;  /* 0x000011d91800e986 */ /* 0x000fe2000c101110 */
[----:B------:R-:W-:Y:S01]  /*c810*/  ISETP.LT.OR P6, PT, R41, 0x19, !P5 ;  /* 0x000000192900780c */ /* 0x000fe20006fc1670 */
[----:B------:R-:W-:Y:S01]  /*c820*/  FMUL R214, R214, UR20 ;  /* 0x00000014d6d67c20 */ /* 0x000fe20008400000 */
[----:B------:R-:W-:Y:S01]  /*c830*/  F2FP.SATFINITE.E5M2.F32.PACK_AB_MERGE_C R215, RZ, R215, RZ ;  /* 0x000000d7ffd7723e */ /* 0x000fe200048060ff */
[----:B------:R-:W-:Y:S01]  /*c840*/  FMUL R213, R213, UR20 ;  /* 0x00000014d5d57c20 */ /* 0x000fe20008400000 */
[----:B0-----:R-:W-:Y:S01]  /*c850*/  F2FP.SATFINITE.E5M2.F32.PACK_AB_MERGE_C R33, RZ, R216, RZ ;  /* 0x000000d8ff21723e */ /* 0x001fe200048060ff */
[----:B------:R-:W-:Y:S01]  /*c860*/  FMUL R212, R212, UR20 ;  /* 0x00000014d4d47c20 */ /* 0x000fe20008400000 */
[----:B------:R-:W-:Y:S01]  /*c870*/  F2FP.SATFINITE.E5M2.F32.PACK_AB_MERGE_C R37, RZ, R214, RZ ;  /* 0x000000d6ff25723e */ /* 0x000fe200048060ff */
[----:B------:R-:W-:Y:S01]  /*c880*/  @!P3 STG.E.U8 desc[UR16][R26.64+0x11], R215 ;  /* 0x000011d71a00b986 */ /* 0x000fe2000c101110 */
[----:B------:R-:W-:-:S03]  /*c890*/  ISETP.LT.OR P3, PT, R41, 0x1a, !P5 ;  /* 0x0000001a2900780c */ /* 0x000fc60006f61670 */
[----:B------:R0:W-:Y:S01]  /*c8a0*/  @!P1 STG.E.U8 desc[UR16][R26.64+0x10], R33 ;  /* 0x000010211a009986 */ /* 0x0001e2000c101110 */
[----:B------:R-:W-:-:S03]  /*c8b0*/  ISETP.LT.OR P1, PT, R41, 0x19, !P2 ;  /* 0x000000192900780c */ /* 0x000fc60005721670 */
[----:B------:R4:W-:Y:S01]  /*c8c0*/  @!P6 STG.E.U8 desc[UR16][R24.64+0x18], R37 ;  /* 0x000018251800e986 */ /* 0x0009e2000c101110 */
[----:B------:R-:W-:Y:S01]  /*c8d0*/  ISETP.LT.OR P6, PT, R41, 0x1a, !P2 ;  /* 0x0000001a2900780c */ /* 0x000fe200057c1670 */
[----:B------:R-:W-:Y:S01]  /*c8e0*/  FMUL R211, R211, UR20 ;  /* 0x00000014d3d37c20 */ /* 0x000fe20008400000 */
        /* <DEDUP_REMOVED lines=16> */
[----:B----4-:R-:W-:Y:S01]  /*c9f0*/  F2FP.SATFINITE.E5M2.F32.PACK_AB_MERGE_C R37, RZ, R208, RZ ;  /* 0x000000d0ff25723e */ /* 0x010fe200048060ff */
        /* <DEDUP_REMOVED lines=42> */
[----:B------:R-:W-:Y:S02]  /*cca0*/  FMUL R196, R196, UR20 ;  /* 0x00000014c4c47c20 */ /* 0x000fe40008400000 */
[----:B------:R-:W3:Y:S01]  /*ccb0*/  LDL.LU R225, [R1+0x10] ;  /* 0x0000100001e17983 */ /* 0x000ee20000300800 */
[----:B------:R-:W-:-:S03]  /*ccc0*/  F2FP.SATFINITE.E5M2.F32.PACK_AB_MERGE_C R197, RZ, R197, RZ ;  /* 0x000000c5ffc5723e */ /* 0x000fc600048060ff */
[----:B------:R-:W2:Y:S01]  /*ccd0*/  LDL.LU R226, [R1+0xc] ;  /* 0x00000c0001e27983 */ /* 0x000ea20000300800 */
[----:B0-----:R-:W-:-:S03]  /*cce0*/  F2FP.SATFINITE.E5M2.F32.PACK_AB_MERGE_C R33, RZ, R198, RZ ;  /* 0x000000c6ff21723e */ /* 0x001fc600048060ff */
[----:B------:R-:W3:Y:S01]  /*ccf0*/  LDL.LU R224, [R1+0x8] ;  /* 0x0000080001e07983 */ /* 0x000ee20000300800 */
[----:B----4-:R-:W-:-:S03]  /*cd00*/  F2FP.SATFINITE.E5M2.F32.PACK_AB_MERGE_C R37, RZ, R196, RZ ;  /* 0x000000c4ff25723e */ /* 0x010fc600048060ff */
[----:B------:R-:W4:Y:S04]  /*cd10*/  LDL.LU R223, [R1] ;  /* 0x0000000001df7983 */ /* 0x000f280000300800 */
[----:B------:R-:W2:Y:S04]  /*cd20*/  LDL.LU R222, [R1+0x18] ;  /* 0x0000180001de7983 */ /* 0x000ea80000300800 */
[----:B------:R-:W2:Y:S01]  /*cd30*/  LDL.LU R220, [R1+0x4] ;  /* 0x0000040001dc7983 */ /* 0x000ea20000300800 */
[----:B------:R-:W-:Y:S01]  /*cd40*/  FMUL R195, R195, UR20 ;  /* 0x00000014c3c37c20 */ /* 0x000fe20008400000 */
[----:B------:R-:W-:Y:S01]  /*cd50*/  FMUL R194, R194, UR20 ;  /* 0x00000014c2c27c20 */ /* 0x000fe20008400000 */
[----:B------:R-:W-:Y:S01]  /*cd60*/  FMUL R193, R193, UR20 ;  /* 0x00000014c1c17c20 */ /* 0x000fe20008400000 */
[----:B------:R-:W-:Y:S01]  /*cd70*/  @!P3 STG.E.U8 desc[UR16][R24.64+0x39], R197 ;  /* 0x000039c51800b986 */ /* 0x000fe2000c101110 */
[----:B------:R-:W-:Y:S01]  /*cd80*/  ISETP.LT.OR P3, PT, R41, 0x3a, !P2 ;  /* 0x0000003a2900780c */ /* 0x000fe20005761670 */
[----:B------:R-:W-:Y:S01]  /*cd90*/  FMUL R191, R191, UR20 ;  /* 0x00000014bfbf7c20 */ /* 0x000fe20008400000 */
[----:B------:R-:W-:Y:S01]  /*cda0*/  F2FP.SATFINITE.E5M2.F32.PACK_AB_MERGE_C R195, RZ, R195, RZ ;  /* 0x000000c3ffc3723e */ /* 0x000fe200048060ff */
[----:B------:R0:W-:Y:S01]  /*cdb0*/  @!P1 STG.E.U8 desc[UR16][R24.64+0x38], R33 ;  /* 0x0000382118009986 */ /* 0x0001e2000c101110 */
[C---:B------:R-:W-:Y:S01]  /*cdc0*/  ISETP.LT.OR P1, PT, R41.reuse, 0x41, !P5 ;  /* 0x000000412900780c */ /* 0x040fe20006f21670 */
[----:B------:R-:W-:Y:S01]  /*cdd0*/  FMUL R192, R192, UR20 ;  /* 0x00000014c0c07c20 */ /* 0x000fe20008400000 */
[----:B-1----:R-:W-:Y:S01]  /*cde0*/  F2FP.SATFINITE.E5M2.F32.PACK_AB_MERGE_C R35, RZ, R194, RZ ;  /* 0x000000c2ff23723e */ /* 0x002fe200048060ff */
[----:B------:R1:W-:Y:S01]  /*cdf0*/  @!P6 STG.E.U8 desc[UR16][R26.64+0x38], R37 ;  /* 0x000038251a00e986 */ /* 0x0003e2000c101110 */
[----:B------:R-:W-:Y:S01]  /*ce00*/  ISETP.LT.OR P6, PT, R41, 0x42, !P5 ;  /* 0x000000422900780c */ /* 0x000fe20006fc1670 */
[----:B------:R-:W-:Y:S01]  /*ce10*/  FMUL R190, R190, UR20 ;  /* 0x00000014bebe7c20 */ /* 0x000fe20008400000 */
[----:B------:R-:W-:Y:S01]  /*ce20*/  F2FP.SATFINITE.E5M2.F32.PACK_AB_MERGE_C R193, RZ, R193, RZ ;  /* 0x000000c1ffc1723e */ /* 0x000fe200048060ff */
[----:B------:R-:W-:Y:S01]  /*ce30*/  FMUL R189, R189, UR20 ;  /* 0x00000014bdbd7c20 */ /* 0x000fe20008400000 */
[----:B------:R-:W-:Y:S01]  /*ce40*/  F2FP.SATFINITE.E5M2.F32.PACK_AB_MERGE_C R191, RZ, R191, RZ ;  /* 0x000000bfffbf723e */ /* 0x000fe200048060ff */
[----:B------:R-:W-:Y:S01]  /*ce50*/  @!P3 STG.E.U8 desc[UR16][R26.64+0x39], R195 ;  /* 0x000039c31a00b986 */ /* 0x000fe2000c101110 */
[C---:B------:R-:W-:Y:S01]  /*ce60*/  ISETP.LT.OR P3, PT, R41.reuse, 0x42, !P2 ;  /* 0x000000422900780c */ /* 0x040fe20005761670 */
[----:B------:R-:W-:Y:S01]  /*ce70*/  FMUL R188, R188, UR20 ;  /* 0x00000014bcbc7c20 */ /* 0x000fe20008400000 */
[----:B0-----:R-:W-:Y:S01]  /*ce80*/  F2FP.SATFINITE.E5M2.F32.PACK_AB_MERGE_C R33, RZ, R192, RZ ;  /* 0x000000c0ff21723e */ /* 0x001fe200048060ff */
[----:B------:R0:W-:Y:S01]  /*ce90*/  @!P1 STG.E.U8 desc[UR16][R24.64+0x40], R35 ;  /* 0x0000402318009986 */ /* 0x0001e2000c101110 */
[----:B------:R-:W-:Y:S01]  /*cea0*/  ISETP.LT.OR P1, PT, R41, 0x41, !P2 ;  /* 0x000000412900780c */ /* 0x000fe20005721670 */
[----:B------:R-:W-:Y:S01]  /*ceb0*/  FMUL R187, R187, UR20 ;  /* 0x00000014bbbb7c20 */ /* 0x000fe20008400000 */
[----:B-1----:R-:W-:Y:S01]  /*cec0*/  F2FP.SATFINITE.E5M2.F32.PACK_AB_MERGE_C R37, RZ, R190, RZ ;  /* 0x000000beff25723e */ /* 0x002fe200048060ff */
[----:B------:R-:W-:Y:S01]  /*ced0*/  @!P6 STG.E.U8 desc[UR16][R24.64+0x41], R193 ;  /* 0x000041c11800e986 */ /* 0x000fe2000c101110 */
        /* <DEDUP_REMOVED lines=12> */
[----:B------:R-:W-:Y:S01]  /*cfa0*/  F2FP.SATFINITE.E5M2.F32.PACK_AB_MERGE_C R185, RZ, R185, RZ ;  /* 0x000000b9ffb9723e */ /* 0x000fe200048060ff */
[----:B------:R1:W-:Y:S01]  /*cfb0*/  @!P6 STG.E.U8 desc[UR16][R24.64+0x48], R37 ;  /* 0x000048251800e986 */ /* 0x0003e2000c101110 */
[----:B------:R-:W-:Y:S01]  /*cfc0*/  ISETP.LT.OR P6, PT, R41, 0x4a, !P2 ;  /* 0x0000004a2900780c */ /* 0x000fe200057c1670 */
[----:B------:R-:W-:Y:S01]  /*cfd0*/  FMUL R182, R182, UR20 ;  /* 0x00000014b6b67c20 */ /* 0x000fe20008400000 */
[----:B------:R-:W-:Y:S01]  /*cfe0*/  FMUL R181, R181, UR20 ;  /* 0x00000014b5b57c20 */ /* 0x000fe20008400000 */
[----:B------:R-:W-:Y:S01]  /*cff0*/  F2FP.SATFINITE.E5M2.F32.PACK_AB_MERGE_C R183, RZ, R183, RZ ;  /* 0x000000b7ffb7723e */ /* 0x000fe200048060ff */
[----:B------:R-:W-:Y:S01]  /*d000*/  FMUL R180, R180, UR20 ;  /* 0x00000014b4b47c20 */ /* 0x000fe20008400000 */
[----:B------:R-:W-:Y:S01]  /*d010*/  @!P3 STG.E.U8 desc[UR16][R24.64+0x49], R189 ;  /* 0x000049bd1800b986 */ /* 0x000fe2000c101110 */
[----:B------:R-:W-:Y:S01]  /*d020*/  ISETP.LT.OR P3, PT, R41, 0x52, !P5 ;  /* 0x000000522900780c */ /* 0x000fe20006f61670 */
[----:B------:R-:W-:Y:S01]  /*d030*/  FMUL R179, R179, UR20 ;  /* 0x00000014b3b37c20 */ /* 0x000fe20008400000 */
[----:B0-----:R-:W-:Y:S01]  /*d040*/  F2FP.SATFINITE.E5M2.F32.PACK_AB_MERGE_C R33, RZ, R186, RZ ;  /* 0x000000baff21723e */ /* 0x001fe200048060ff */
[----:B------:R0:W-:Y:S01]  /*d050*/  @!P1 STG.E.U8 desc[UR16][R26.64+0x48], R35 ;  /* 0x000048231a009986 */ /* 0x0001e2000c101110 */
[C---:B------:R-:W-:Y:S01]  /*d060*/  ISETP.LT.OR P1, PT, R41.reuse, 0x51, !P5 ;  /* 0x000000512900780c */ /* 0x040fe20006f21670 */
        /* <DEDUP_REMOVED lines=13> */
[C---:B------:R-:W-:Y:S01]  /*d140*/  ISETP.LT.OR P1, PT, R41.reuse, 0x59, !P5 ;  /* 0x000000592900780c */ /* 0x040fe20006f21670 */
[----:B------:R-:W-:Y:S01]  /*d150*/  FMUL R174, R174, UR20 ;  /* 0x00000014aeae7c20 */ /* 0x000fe20008400000 */
[----:B------:R-:W-:Y:S01]  /*d160*/  F2FP.SATFINITE.E5M2.F32.PACK_AB_MERGE_C R177, RZ, R177, RZ ;  /* 0x000000b1ffb1723e */ /* 0x000fe200048060ff */
[----:B------:R1:W-:Y:S01]  /*d170*/  @!P6 STG.E.U8 desc[UR16][R26.64+0x50], R37 ;  /* 0x000050251a00e986 */ /* 0x0003e2000c101110 */
[----:B------:R-:W-:Y:S01]  /*d180*/  ISETP.LT.OR P6, PT, R41, 0x5a, !P5 ;  /* 0x0000005a2900780c */ /* 0x000fe20006fc1670 */
[----:B------:R-:W-:Y:S01]  /*d190*/  FMUL R173, R173, UR20 ;  /* 0x00000014adad7c20 */ /* 0x000fe20008400000 */
[----:B------:R-:W-:Y:S01]  /*d1a0*/  F2FP.SATFINITE.E5M2.F32.PACK_AB_MERGE_C R175, RZ, R175, RZ ;  /* 0x000000afffaf723e */ /* 0x000fe200048060ff */
[----:B------:R-:W-:Y:S01]  /*d1b0*/  FMUL R172, R172, UR20 ;  /* 0x00000014acac7c20 */ /* 0x000fe20008400000 */
[----:B------:R-:W-:Y:S01]  /*d1c0*/  FMUL R171, R171, UR20 ;  /* 0x00000014abab7c20 */ /* 0x000fe20008400000 */
        /* <DEDUP_REMOVED lines=42> */
[----:B------:R1:W-:Y:S01]  /*d470*/  @!P3 STG.E.U8 desc[UR16][R24.64+0x68], R33 ;  /* 0x000068211800b986 */ /* 0x0003e2000c101110 */
[----:B------:R-:W-:Y:S01]  /*d480*/  ISETP.LT.OR P3, PT, R41, 0x6a, !P2 ;  /* 0x0000006a2900780c */ /* 0x000fe20005761670 */
[----:B------:R-:W-:Y:S01]  /*d490*/  FMUL R158, R158, UR20 ;  /* 0x000000149e9e7c20 */ /* 0x000fe20008400000 */
[----:B0-----:R-:W-:Y:S01]  /*d4a0*/  F2FP.SATFINITE.E5M2.F32.PACK_AB_MERGE_C R35, RZ, R170, RZ ;  /* 0x000000aaff23723e */ /* 0x001fe200048060ff */
[----:B------:R-:W-:Y:S01]  /*d4b0*/  FMUL R157, R157, UR20 ;  /* 0x000000149d9d7c20 */ /* 0x000fe20008400000 */
[----:B------:R-:W-:Y:S01]  /*d4c0*/  F2FP.SATFINITE.E5M2.F32.PACK_AB_MERGE_C R159, RZ, R159, RZ ;  /* 0x0000009fff9f723e */ /* 0x000fe200048060ff */
[----:B------:R-:W-:Y:S01]  /*d4d0*/  FMUL R156, R156, UR20 ;  /* 0x000000149c9c7c20 */ /* 0x000fe20008400000 */
[----:B------:R-:W-:Y:S01]  /*d4e0*/  FMUL R155, R155, UR20 ;  /* 0x000000149b9b7c20 */ /* 0x000fe20008400000 */
[----:B------:R-:W-:Y:S01]  /*d4f0*/  @!P6 STG.E.U8 desc[UR16][R24.64+0x69], R173 ;  /* 0x000069ad1800e986 */ /* 0x000fe2000c101110 */
[----:B------:R-:W-:Y:S01]  /*d500*/  ISETP.LT.OR P6, PT, R41, 0x71, !P5 ;  /* 0x000000712900780c */ /* 0x000fe20006fc1670 */
[----:B------:R-:W-:Y:S01]  /*d510*/  FMUL R153, R153, UR20 ;  /* 0x0000001499997c20 */ /* 0x000fe20008400000 */
[----:B------:R-:W-:Y:S01]  /*d520*/  F2FP.SATFINITE.E5M2.F32.PACK_AB_MERGE_C R157, RZ, R157, RZ ;  /* 0x0000009dff9d723e */ /* 0x000fe200048060ff */
[----:B------:R-:W-:Y:S01]  /*d530*/  @!P1 STG.E.U8 desc[UR16][R26.64+0x68], R37 ;  /* 0x000068251a009986 */ /* 0x000fe2000c101110 */
        /* <DEDUP_REMOVED lines=12> */
[----:B------:R-:W-:Y:S01]  /*d600*/  FMUL R21, R21, UR20 ;  /* 0x0000001415157c20 */ /* 0x000fe20008400000 */
[----:B------:R-:W-:Y:S01]  /*d610*/  @!P1 STG.E.U8 desc[UR16][R24.64+0x71], R169 ;  /* 0x000071a918009986 */ /* 0x000fe2000c101110 */
[----:B------:R-:W-:Y:S01]  /*d620*/  ISETP.LT.OR P1, PT, R41, 0x79, !P5 ;  /* 0x000000792900780c */ /* 0x000fe20006f21670 */
[----:B------:R-:W-:Y:S01]  /*d630*/  FMUL R19, R19, UR20 ;  /* 0x0000001413137c20 */ /* 0x000fe20008400000 */
[C---:B------:R-:W-:Y:S01]  /*d640*/  ISETP.LT.OR P5, PT, R41.reuse, 0x7a, !P5 ;  /* 0x0000007a2900780c */ /* 0x040fe20006fa1670 */
[----:B------:R1:W-:Y:S01]  /*d650*/  @!P3 STG.E.U8 desc[UR16][R26.64+0x70], R33 ;  /* 0x000070211a00b986 */ /* 0x0003e2000c101110 */
[C---:B------:R-:W-:Y:S01]  /*d660*/  ISETP.LT.OR P3, PT, R41.reuse, 0x79, !P2 ;  /* 0x000000792900780c */ /* 0x040fe20005761670 */
[----:B------:R-:W-:Y:S01]  /*d670*/  FMUL R20, R20, UR20 ;  /* 0x0000001414147c20 */ /* 0x000fe20008400000 */
[----:B------:R-:W-:Y:S01]  /*d680*/  ISETP.LT.OR P2, PT, R41, 0x7a, !P2 ;  /* 0x0000007a2900780c */ /* 0x000fe20005741670 */
[----:B------:R-:W-:Y:S01]  /*d690*/  FMUL R18, R18, UR20 ;  /* 0x0000001412127c20 */ /* 0x000fe20008400000 */
[----:B0-----:R-:W-:Y:S01]  /*d6a0*/  F2FP.SATFINITE.E5M2.F32.PACK_AB_MERGE_C R35, RZ, R166, RZ ;  /* 0x000000a6ff23723e */ /* 0x001fe200048060ff */
[----:B------:R-:W-:Y:S01]  /*d6b0*/  @!P6 STG.E.U8 desc[UR16][R26.64+0x71], R167 ;  /* 0x000071a71a00e986 */ /* 0x000fe2000c101110 */
[----:B------:R-:W-:Y:S01]  /*d6c0*/  F2FP.SATFINITE.E5M2.F32.PACK_AB_MERGE_C R23, RZ, R23, RZ ;  /* 0x00000017ff17723e */ /* 0x000fe200048060ff */
[----:B------:R-:W-:Y:S01]  /*d6d0*/  FMUL R17, R17, UR20 ;  /* 0x0000001411117c20 */ /* 0x000fe20008400000 */
[----:B------:R-:W-:Y:S01]  /*d6e0*/  F2FP.SATFINITE.E5M2.F32.PACK_AB_MERGE_C R21, RZ, R21, RZ ;  /* 0x00000015ff15723e */ /* 0x000fe200048060ff */
[----:B------:R0:W-:Y:S01]  /*d6f0*/  @!P1 STG.E.U8 desc[UR16][R24.64+0x78], R35 ;  /* 0x0000782318009986 */ /* 0x0001e2000c101110 */
[----:B------:R-:W-:Y:S01]  /*d700*/  ISETP.GE.AND P1, PT, R42, 0x81, PT ;  /* 0x000000812a00780c */ /* 0x000fe20003f26270 */
[----:B------:R-:W-:Y:S01]  /*d710*/  FMUL R16, R16, UR20 ;  /* 0x0000001410107c20 */ /* 0x000fe20008400000 */
[----:B-1----:R-:W-:Y:S01]  /*d720*/  F2FP.SATFINITE.E5M2.F32.PACK_AB_MERGE_C R33, RZ, R164, RZ ;  /* 0x000000a4ff21723e */ /* 0x002fe200048060ff */
[----:B------:R1:W-:Y:S01]  /*d730*/  @!P5 STG.E.U8 desc[UR16][R24.64+0x79], R165 ;  /* 0x000079a51800d986 */ /* 0x0003e2000c101110 */
[----:B------:R-:W-:Y:S01]  /*d740*/  ISETP.LT.OR P5, PT, R41, 0x1, !P1 ;  /* 0x000000012900780c */ /* 0x000fe20004fa1670 */
[----:B------:R-:W-:Y:S01]  /*d750*/  FMUL R15, R15, UR20 ;  /* 0x000000140f0f7c20 */ /* 0x000fe20008400000 */
[----:B------:R-:W-:Y:S01]  /*d760*/  ISETP.LT.OR P6, PT, R41, 0x2, !P1 ;  /* 0x000000022900780c */ /* 0x000fe20004fc1670 */
[----:B------:R1:W-:Y:S01]  /*d770*/  @!P3 STG.E.U8 desc[UR16][R26.64+0x78], R33 ;  /* 0x000078211a00b986 */ /* 0x0003e2000c101110 */
[----:B------:R-:W-:Y:S01]  /*d780*/  ISETP.GE.AND P3, PT, R42, 0x89, PT ;  /* 0x000000892a00780c */ /* 0x000fe20003f66270 */
[----:B------:R-:W-:Y:S01]  /*d790*/  FMUL R13, R13, UR20 ;  /* 0x000000140d0d7c20 */ /* 0x000fe20008400000 */
[----:B------:R-:W-:Y:S01]  /*d7a0*/  F2FP.SATFINITE.E5M2.F32.PACK_AB_MERGE_C R19, RZ, R19, RZ ;  /* 0x00000013ff13723e */ /* 0x000fe200048060ff */
[----:B------:R1:W-:Y:S01]  /*d7b0*/  @!P2 STG.E.U8 desc[UR16][R26.64+0x79], R163 ;  /* 0x000079a31a00a986 */ /* 0x0003e2000c101110 */
[----:B0-----:R-:W-:Y:S01]  /*d7c0*/  F2FP.SATFINITE.E5M2.F32.PACK_AB_MERGE_C R35, RZ, R162, RZ ;  /* 0x000000a2ff23723e */ /* 0x001fe200048060ff */
[----:B------:R-:W-:Y:S01]  /*d7d0*/  FMUL R14, R14, UR20 ;  /* 0x000000140e0e7c20 */ /* 0x000fe20008400000 */
[C---:B------:R-:W-:Y:S01]  /*d7e0*/  ISETP.LT.OR P2, PT, R41.reuse, 0x1, !P3 ;  /* 0x000000012900780c */ /* 0x040fe20005f41670 */
[----:B------:R-:W-:Y:S01]  /*d7f0*/  FMUL R12, R12, UR20 ;  /* 0x000000140c0c7c20 */ /* 0x000fe20008400000 */
[----:B-1----:R-:W-:Y:S01]  /*d800*/  F2FP.SATFINITE.E5M2.F32.PACK_AB_MERGE_C R25, RZ, R160, RZ ;  /* 0x000000a0ff19723e */ /* 0x002fe200048060ff */
[----:B------:R-:W-:Y:S01]  /*d810*/  @!P5 STG.E.U8 desc[UR16][R30.64], R35 ;  /* 0x000000231e00d986 */ /* 0x000fe2000c101110 */
[----:B------:R-:W-:Y:S01]  /*d820*/  ISETP.LT.OR P5, PT, R41, 0x2, !P3 ;  /* 0x000000022900780c */ /* 0x000fe20005fa1670 */
[----:B------:R-:W-:Y:S01]  /*d830*/  FMUL R11, R11, UR20 ;  /* 0x000000140b0b7c20 */ /* 0x000fe20008400000 */
[----:B------:R-:W-:Y:S01]  /*d840*/  F2FP.SATFINITE.E5M2.F32.PACK_AB_MERGE_C R33, RZ, R156, RZ ;  /* 0x0000009cff21723e */ /* 0x000fe200048060ff */
        /* <DEDUP_REMOVED lines=9> */
[----:B------:R-:W-:Y:S01]  /*d8e0*/  F2FP.SATFINITE.E5M2.F32.PACK_AB_MERGE_C R15, RZ, R15, RZ ;  /* 0x0000000fff0f723e */ /* 0x000fe200048060ff */
[----:B------:R-:W-:Y:S01]  /*d8f0*/  @!P5 STG.E.U8 desc[UR16][R28.64+0x1], R159 ;  /* 0x0000019f1c00d986 */ /* 0x000fe2000c101110 */
        /* <DEDUP_REMOVED lines=8> */
[----:B0-----:R-:W-:Y:S01]  /*d980*/  F2FP.SATFINITE.E5M2.F32.PACK_AB_MERGE_C R25, RZ, R154, RZ ;  /* 0x0000009aff19723e */ /* 0x001fe200048060ff */
[----:B------:R-:W-:Y:S01]  /*d990*/  FMUL R3, R3, UR20 ;  /* 0x0000001403037c20 */ /* 0x000fe20008400000 */
[----:B------:R-:W-:Y:S01]  /*d9a0*/  F2FP.SATFINITE.E5M2.F32.PACK_AB_MERGE_C R9, RZ, R9, RZ ;  /* 0x00000009ff09723e */ /* 0x000fe200048060ff */
[----:B------:R-:W-:Y:S01]  /*d9b0*/  FMUL R4, R4, UR20 ;  /* 0x0000001404047c20 */ /* 0x000fe20008400000 */
[----:B------:R-:W-:Y:S01]  /*d9c0*/  F2FP.SATFINITE.E5M2.F32.PACK_AB_MERGE_C R7, RZ, R7, RZ ;  /* 0x00000007ff07723e */ /* 0x000fe200048060ff */
[----:B------:R-:W-:Y:S01]  /*d9d0*/  @!P5 STG.E.U8 desc[UR16][R30.64+0x9], R157 ;  /* 0x0000099d1e00d986 */ /* 0x000fe2000c101110 */
[C---:B------:R-:W-:Y:S01]  /*d9e0*/  ISETP.LT.OR P5, PT, R41.reuse, 0x12, !P1 ;  /* 0x000000122900780c */ /* 0x040fe20004fa1670 */
[----:B-----5:R-:W-:Y:S01]  /*d9f0*/  FMUL R0, R0, UR20 ;  /* 0x0000001400007c20 */ /* 0x020fe20008400000 */
[----:B-1----:R-:W-:Y:S01]  /*da00*/  F2FP.SATFINITE.E5M2.F32.PACK_AB_MERGE_C R27, RZ, R152, RZ ;  /* 0x00000098ff1b723e */ /* 0x002fe200048060ff */
[----:B------:R0:W-:Y:S01]  /*da10*/  @!P2 STG.E.U8 desc[UR16][R28.64+0x8], R33 ;  /* 0x000008211c00a986 */ /* 0x0001e2000c101110 */
[C---:B------:R-:W-:Y:S01]  /*da20*/  ISETP.LT.OR P2, PT, R41.reuse, 0x11, !P1 ;  /* 0x000000112900780c */ /* 0x040fe20004f41670 */
[----:B------:R-:W-:Y:S01]  /*da30*/  FMUL R2, R2, UR20 ;  /* 0x0000001402027c20 */ /* 0x000fe20008400000 */
[----:B------:R-:W-:Y:S01]  /*da40*/  F2FP.SATFINITE.E5M2.F32.PACK_AB_MERGE_C R5, RZ, R5, RZ ;  /* 0x00000005ff05723e */ /* 0x000fe200048060ff */
[----:B------:R-:W-:Y:S01]  /*da50*/  @!P6 STG.E.U8 desc[UR16][R28.64+0x9], R155 ;  /* 0x0000099b1c00e986 */ /* 0x000fe2000c101110 */
[----:B------:R-:W-:-:S05]  /*da60*/  ISETP.LT.OR P6, PT, R41, 0x11, !P3 ;  /* 0x000000112900780c */ /* 0x000fca0005fc1670 */
[----:B------:R-:W-:Y:S01]  /*da70*/  @!P5 STG.E.U8 desc[UR16][R30.64+0x11], R153 ;  /* 0x000011991e00d986 */ /* 0x000fe2000c101110 */
[C---:B------:R-:W-:Y:S02]  /*da80*/  ISETP.LT.OR P5, PT, R41.reuse, 0x12, !P3 ;  /* 0x000000122900780c */ /* 0x040fe40005fa1670 */
[----:B0-----:R-:W-:Y:S01]  /*da90*/  F2FP.SATFINITE.E5M2.F32.PACK_AB_MERGE_C R33, RZ, R22, RZ ;  /* 0x00000016ff21723e */ /* 0x001fe200048060ff */
[----:B------:R0:W-:Y:S01]  /*daa0*/  @!P2 STG.E.U8 desc[UR16][R30.64+0x10], R25 ;  /* 0x000010191e00a986 */ /* 0x0001e2000c101110 */
[----:B------:R-:W-:-:S03]  /*dab0*/  ISETP.LT.OR P2, PT, R41, 0x19, !P1 ;  /* 0x000000192900780c */ /* 0x000fc60004f41670 */
[----:B------:R-:W-:Y:S01]  /*dac0*/  @!P6 STG.E.U8 desc[UR16][R28.64+0x10], R27 ;  /* 0x0000101b1c00e986 */ /* 0x000fe2000c101110 */
[----:B------:R-:W-:-:S05]  /*dad0*/  ISETP.LT.OR P6, PT, R41, 0x1a, !P1 ;  /* 0x0000001a2900780c */ /* 0x000fca0004fc1670 */
[----:B------:R1:W-:Y:S01]  /*dae0*/  @!P5 STG.E.U8 desc[UR16][R28.64+0x11], R23 ;  /* 0x000011171c00d986 */ /* 0x0003e2000c101110 */
[C---:B------:R-:W-:Y:S02]  /*daf0*/  ISETP.LT.OR P5, PT, R41.reuse, 0x1a, !P3 ;  /* 0x0000001a2900780c */ /* 0x040fe40005fa1670 */
[----:B0-----:R-:W-:Y:S01]  /*db00*/  F2FP.SATFINITE.E5M2.F32.PACK_AB_MERGE_C R25, RZ, R20, RZ ;  /* 0x00000014ff19723e */ /* 0x001fe200048060ff */
[----:B------:R-:W-:Y:S01]  /*db10*/  @!P2 STG.E.U8 desc[UR16][R30.64+0x18], R33 ;  /* 0x000018211e00a986 */ /* 0x000fe2000c101110 */
[----:B------:R-:W-:-:S03]  /*db20*/  ISETP.LT.OR P2, PT, R41, 0x19, !P3 ;  /* 0x000000192900780c */ /* 0x000fc60005f41670 */
[----:B------:R0:W-:Y:S01]  /*db30*/  @!P6 STG.E.U8 desc[UR16][R30.64+0x19], R21 ;  /* 0x000019151e00e986 */ /* 0x0001e2000c101110 */
[----:B------:R-:W-:Y:S02]  /*db40*/  ISETP.LT.OR P6, PT, R41, 0x21, !P1 ;  /* 0x000000212900780c */ /* 0x000fe40004fc1670 */
[----:B-1----:R-:W-:-:S03]  /*db50*/  F2FP.SATFINITE.E5M2.F32.PACK_AB_MERGE_C R23, RZ, R18, RZ ;  /* 0x00000012ff17723e */ /* 0x002fc600048060ff */
[----:B------:R1:W-:Y:S01]  /*db60*/  @!P5 STG.E.U8 desc[UR16][R28.64+0x19], R19 ;  /* 0x000019131c00d986 */ /* 0x0003e2000c101110 */
[----:B------:R-:W-:-:S03]  /*db70*/  ISETP.LT.OR P5, PT, R41, 0x22, !P1 ;  /* 0x000000222900780c */ /* 0x000fc60004fa1670 */
[----:B------:R-:W-:Y:S01]  /*db80*/  @!P2 STG.E.U8 desc[UR16][R28.64+0x18], R25 ;  /* 0x000018191c00a986 */ /* 0x000fe2000c101110 */
[C---:B------:R-:W-:Y:S02]  /*db90*/  ISETP.LT.OR P2, PT, R41.reuse, 0x21, !P3 ;  /* 0x000000212900780c */ /* 0x040fe40005f41670 */
[----:B0-----:R-:W-:Y:S01]  /*dba0*/  F2FP.SATFINITE.E5M2.F32.PACK_AB_MERGE_C R21, RZ, R16, RZ ;  /* 0x00000010ff15723e */ /* 0x001fe200048060ff */
[----:B------:R-:W-:Y:S01]  /*dbb0*/  @!P6 STG.E.U8 desc[UR16][R30.64+0x20], R23 ;  /* 0x000020171e00e986 */ /* 0x000fe2000c101110 */
[----:B------:R-:W-:Y:S02]  /*dbc0*/  ISETP.LT.OR P6, PT, R41, 0x22, !P3 ;  /* 0x000000222900780c */ /* 0x000fe40005fc1670 */
[----:B-1----:R-:W-:-:S03]  /*dbd0*/  F2FP.SATFINITE.E5M2.F32.PACK_AB_MERGE_C R19, RZ, R14, RZ ;  /* 0x0000000eff13723e */ /* 0x002fc600048060ff */
[----:B------:R0:W-:Y:S01]  /*dbe0*/  @!P5 STG.E.U8 desc[UR16][R30.64+0x21], R17 ;  /* 0x000021111e00d986 */ /* 0x0001e2000c101110 */
[----:B------:R-:W-:-:S03]  /*dbf0*/  ISETP.LT.OR P5, PT, R41, 0x2a, !P1 ;  /* 0x0000002a2900780c */ /* 0x000fc60004fa1670 */
[----:B------:R-:W-:Y:S01]  /*dc00*/  @!P2 STG.E.U8 desc[UR16][R28.64+0x20], R21 ;  /* 0x000020151c00a986 */ /* 0x000fe2000c101110 */
[----:B------:R-:W-:-:S03]  /*dc10*/  ISETP.LT.OR P2, PT, R41, 0x29, !P1 ;  /* 0x000000292900780c */ /* 0x000fc60004f41670 */
[----:B------:R1:W-:Y:S01]  /*dc20*/  @!P6 STG.E.U8 desc[UR16][R28.64+0x21], R15 ;  /* 0x0000210f1c00e986 */ /* 0x0003e2000c101110 */
[----:B------:R-:W-:Y:S02]  /*dc30*/  ISETP.LT.OR P6, PT, R41, 0x29, !P3 ;  /* 0x000000292900780c */ /* 0x000fe40005fc1670 */
[----:B0-----:R-:W-:-:S03]  /*dc40*/  F2FP.SATFINITE.E5M2.F32.PACK_AB_MERGE_C R17, RZ, R12, RZ ;  /* 0x0000000cff11723e */ /* 0x001fc600048060ff */
[----:B------:R0:W-:Y:S01]  /*dc50*/  @!P5 STG.E.U8 desc[UR16][R30.64+0x29], R13 ;  /* 0x0000290d1e00d986 */ /* 0x0001e2000c101110 */
[----:B------:R-:W-:-:S03]  /*dc60*/  ISETP.LT.OR P5, PT, R41, 0x2a, !P3 ;  /* 0x0000002a2900780c */ /* 0x000fc60005fa1670 */
[----:B------:R-:W-:Y:S01]  /*dc70*/  @!P2 STG.E.U8 desc[UR16][R30.64+0x28], R19 ;  /* 0x000028131e00a986 */ /* 0x000fe2000c101110 */
[C---:B------:R-:W-:Y:S02]  /*dc80*/  ISETP.LT.OR P2, PT, R41.reuse, 0x31, !P1 ;  /* 0x000000312900780c */ /* 0x040fe40004f41670 */
[----:B-1----:R-:W-:Y:S01]  /*dc90*/  F2FP.SATFINITE.E5M2.F32.PACK_AB_MERGE_C R15, RZ, R10, RZ ;  /* 0x0000000aff0f723e */ /* 0x002fe200048060ff */
[----:B------:R-:W-:Y:S01]  /*dca0*/  @!P6 STG.E.U8 desc[UR16][R28.64+0x28], R17 ;  /* 0x000028111c00e986 */ /* 0x000fe2000c101110 */
[----:B------:R-:W-:Y:S02]  /*dcb0*/  ISETP.LT.OR P6, PT, R41, 0x32, !P1 ;  /* 0x000000322900780c */ /* 0x000fe40004fc1670 */
[----:B0-----:R-:W-:-:S03]  /*dcc0*/  F2FP.SATFINITE.E5M2.F32.PACK_AB_MERGE_C R13, RZ, R8, RZ ;  /* 0x00000008ff0d723e */ /* 0x001fc600048060ff */
        /* <DEDUP_REMOVED lines=9> */
[----:B------:R4:W-:Y:S01]  /*dd60*/  @!P2 STG.E.U8 desc[UR16][R28.64+0x30], R13 ;  /* 0x0000300d1c00a986 */ /* 0x0009e2000c101110 */
[C---:B------:R-:W-:Y:S02]  /*dd70*/  ISETP.LT.OR P2, PT, R41.reuse, 0x39, !P3 ;  /* 0x000000392900780c */ /* 0x040fe40005f41670 */
[----:B-1----:R-:W-:Y:S01]  /*dd80*/  F2FP.SATFINITE.E5M2.F32.PACK_AB_MERGE_C R9, RZ, R4, RZ ;  /* 0x00000004ff09723e */ /* 0x002fe200048060ff */
[----:B------:R1:W-:Y:S01]  /*dd90*/  @!P6 STG.E.U8 desc[UR16][R30.64+0x38], R11 ;  /* 0x0000380b1e00e986 */ /* 0x0003e2000c101110 */
[C---:B------:R-:W-:Y:S02]  /*dda0*/  ISETP.LT.OR P6, PT, R41.reuse, 0x3a, !P3 ;  /* 0x0000003a2900780c */ /* 0x040fe40005fc1670 */
[----:B0-----:R-:W-:Y:S01]  /*ddb0*/  F2FP.SATFINITE.E5M2.F32.PACK_AB_MERGE_C R7, RZ, R2, RZ ;  /* 0x00000002ff07723e */ /* 0x001fe200048060ff */
[----:B---3--:R-:W-:Y:S02]  /*ddc0*/  FMUL R2, R224, UR20 ;  /* 0x00000014e0027c20 */ /* 0x008fe40008400000 */
[----:B------:R0:W-:Y:S01]  /*ddd0*/  @!P5 STG.E.U8 desc[UR16][R30.64+0x39], R5 ;  /* 0x000039051e00d986 */ /* 0x0001e2000c101110 */
[----:B------:R-:W-:-:S02]  /*dde0*/  ISETP.LT.OR P5, PT, R41, 0x42, !P1 ;  /* 0x000000422900780c */ /* 0x000fc40004fa1670 */
[----:B----4-:R-:W-:Y:S01]  /*ddf0*/  F2FP.SATFINITE.E5M2.F32.PACK_AB_MERGE_C R13, RZ, R3, RZ ;  /* 0x00000003ff0d723e */ /* 0x010fe200048060ff */
[----:B------:R-:W-:Y:S01]  /*de00*/  FMUL R3, R223, UR20 ;  /* 0x00000014df037c20 */ /* 0x000fe20008400000 */
[----:B------:R3:W-:Y:S01]  /*de10*/  @!P2 STG.E.U8 desc[UR16][R28.64+0x38], R9 ;  /* 0x000038091c00a986 */ /* 0x0007e2000c101110 */
[----:B-1----:R-:W-:Y:S01]  /*de20*/  F2FP.SATFINITE.E5M2.F32.PACK_AB_MERGE_C R11, RZ, R0, RZ ;  /* 0x00000000ff0b723e */ /* 0x002fe200048060ff */
[----:B--2---:R-:W-:Y:S01]  /*de30*/  FMUL R0, R220, UR20 ;  /* 0x00000014dc007c20 */ /* 0x004fe20008400000 */
[----:B------:R-:W-:Y:S01]  /*de40*/  ISETP.LT.OR P2, PT, R41, 0x41, !P1 ;  /* 0x000000412900780c */ /* 0x000fe20004f41670 */
[----:B------:R-:W2:Y:S04]  /*de50*/  LDL.LU R223, [R1+0x1c] ;  /* 0x00001c0001df7983 */ /* 0x000ea80000300800 */
[----:B------:R-:W4:Y:S01]  /*de60*/  LDL.LU R221, [R1+0x20] ;  /* 0x0000200001dd7983 */ /* 0x000f220000300800 */
[----:B0-----:R-:W-:-:S03]  /*de70*/  F2FP.SATFINITE.E5M2.F32.PACK_AB_MERGE_C R5, RZ, R3, RZ ;  /* 0x00000003ff05723e */ /* 0x001fc600048060ff */
[----:B------:R-:W4:Y:S01]  /*de80*/  LDL.LU R224, [R1+0x24] ;  /* 0x0000240001e07983 */ /* 0x000f220000300800 */
[----:B------:R-:W-:Y:S01]  /*de90*/  FMUL R3, R226, UR20 ;  /* 0x00000014e2037c20 */ /* 0x000fe20008400000 */
[----:B---3--:R-:W-:Y:S01]  /*dea0*/  F2FP.SATFINITE.E5M2.F32.PACK_AB_MERGE_C R9, RZ, R0, RZ ;  /* 0x00000000ff09723e */ /* 0x008fe200048060ff */
[----:B------:R-:W-:Y:S01]  /*deb0*/  FMUL R0, R225, UR20 ;  /* 0x00000014e1007c20 */ /* 0x000fe20008400000 */
[----:B------:R0:W-:Y:S01]  /*dec0*/  @!P6 STG.E.U8 desc[UR16][R28.64+0x39], R13 ;  /* 0x0000390d1c00e986 */ /* 0x0001e2000c101110 */
[----:B------:R-:W-:-:S03]  /*ded0*/  ISETP.LT.OR P6, PT, R41, 0x41, !P3 ;  /* 0x000000412900780c */ /* 0x000fc60005fc1670 */
[----:B------:R-:W3:Y:S04]  /*dee0*/  LDL.LU R226, [R1+0x28] ;  /* 0x0000280001e27983 */ /* 0x000ee80000300800 */
[----:B------:R-:W3:Y:S01]  /*def0*/  LDL.LU R225, [R1+0x2c] ;  /* 0x00002c0001e17983 */ /* 0x000ee20000300800 */
[----:B0-----:R-:W-:Y:S01]  /*df00*/  F2FP.SATFINITE.E5M2.F32.PACK_AB_MERGE_C R13, RZ, R2, RZ ;  /* 0x00000002ff0d723e */ /* 0x001fe200048060ff */
[----:B------:R-:W-:Y:S02]  /*df10*/  FMUL R2, R227, UR20 ;  /* 0x00000014e3027c20 */ /* 0x000fe40008400000 */
[----:B------:R-:W3:Y:S04]  /*df20*/  LDL.LU R227, [R1+0x30] ;  /* 0x0000300001e37983 */ /* 0x000ee80000300800 */
[----:B------:R-:W-:Y:S01]  /*df30*/  @!P5 STG.E.U8 desc[UR16][R30.64+0x41], R11 ;  /* 0x0000410b1e00d986 */ /* 0x000fe2000c101110 */
[----:B------:R-:W-:-:S03]  /*df40*/  ISETP.LT.OR P5, PT, R41, 0x42, !P3 ;  /* 0x000000422900780c */ /* 0x000fc60005fa1670 */
[----:B------:R0:W-:Y:S01]  /*df50*/  @!P2 STG.E.U8 desc[UR16][R30.64+0x40], R7 ;  /* 0x000040071e00a986 */ /* 0x0001e2000c101110 */
[----:B------:R-:W-:-:S03]  /*df60*/  ISETP.LT.OR P2, PT, R41, 0x49, !P1 ;  /* 0x000000492900780c */ /* 0x000fc60004f41670 */
[----:B------:R1:W-:Y:S01]  /*df70*/  @!P6 STG.E.U8 desc[UR16][R28.64+0x40], R5 ;  /* 0x000040051c00e986 */ /* 0x0003e2000c101110 */
[----:B------:R-:W-:-:S03]  /*df80*/  ISETP.LT.OR P6, PT, R41, 0x4a, !P1 ;  /* 0x0000004a2900780c */ /* 0x000fc60004fc1670 */
[----:B------:R-:W3:Y:S04]  /*df90*/  LDL.LU R220, [R1+0x34] ;  /* 0x0000340001dc7983 */ /* 0x000ee80000300800 */
[----:B------:R1:W-:Y:S01]  /*dfa0*/  @!P5 STG.E.U8 desc[UR16][R28.64+0x41], R9 ;  /* 0x000041091c00d986 */ /* 0x0003e2000c101110 */
[----:B0-----:R-:W-:Y:S01]  /*dfb0*/  F2FP.SATFINITE.E5M2.F32.PACK_AB_MERGE_C R7, RZ, R3, RZ ;  /* 0x00000003ff07723e */ /* 0x001fe200048060ff */
[----:B------:R-:W-:Y:S02]  /*dfc0*/  FMUL R3, R222, UR20 ;  /* 0x00000014de037c20 */ /* 0x000fe40008400000 */
[----:B------:R-:W-:Y:S01]  /*dfd0*/  @!P2 STG.E.U8 desc[UR16][R30.64+0x48], R13 ;  /* 0x0000480d1e00a986 */ /* 0x000fe2000c101110 */
[----:B------:R-:W-:-:S03]  /*dfe0*/  ISETP.LT.OR P2, PT, R41, 0x49, !P3 ;  /* 0x000000492900780c */ /* 0x000fc60005f41670 */
[----:B------:R-:W3:Y:S01]  /*dff0*/  LDL.LU R222, [R1+0x38] ;  /* 0x0000380001de7983 */ /* 0x000ee20000300800 */
[----:B-1----:R-:W-:Y:S02]  /*e000*/  F2FP.SATFINITE.E5M2.F32.PACK_AB_MERGE_C R5, RZ, R0, RZ ;  /* 0x00000000ff05723e */ /* 0x002fe400048060ff */
[----:B------:R-:W-:Y:S02]  /*e010*/  F2FP.SATFINITE.E5M2.F32.PACK_AB_MERGE_C R11, RZ, R2, RZ ;  /* 0x00000002ff0b723e */ /* 0x000fe400048060ff */
[----:B------:R-:W-:Y:S01]  /*e020*/  F2FP.SATFINITE.E5M2.F32.PACK_AB_MERGE_C R9, RZ, R3, RZ ;  /* 0x00000003ff09723e */ /* 0x000fe200048060ff */
[----:B------:R0:W-:Y:S04]  /*e030*/  @!P6 STG.E.U8 desc[UR16][R30.64+0x49], R7 ;  /* 0x000049071e00e986 */ /* 0x0001e8000c101110 */
[----:B------:R1:W-:Y:S01]  /*e040*/  @!P2 STG.E.U8 desc[UR16][R28.64+0x48], R5 ;  /* 0x000048051c00a986 */ /* 0x0003e2000c101110 */
[----:B--2---:R-:W-:-:S03]  /*e050*/  FMUL R0, R223, UR20 ;  /* 0x00000014df007c20 */ /* 0x004fc60008400000 */
[----:B------:R-:W2:Y:S01]  /*e060*/  LDL.LU R223, [R1+0x3c] ;  /* 0x00003c0001df7983 */ /* 0x000ea20000300800 */
[----:B----4-:R-:W-:Y:S01]  /*e070*/  FMUL R2, R221, UR20 ;  /* 0x00000014dd027c20 */ /* 0x010fe20008400000 */
[----:B0-----:R-:W-:Y:S01]  /*e080*/  F2FP.SATFINITE.E5M2.F32.PACK_AB_MERGE_C R7, RZ, R0, RZ ;  /* 0x00000000ff07723e */ /* 0x001fe200048060ff */
[----:B------:R-:W-:Y:S02]  /*e090*/  FMUL R3, R224, UR20 ;  /* 0x00000014e0037c20 */ /* 0x000fe40008400000 */
[----:B------:R-:W4:Y:S01]  /*e0a0*/  LDL.LU R224, [R1+0x40] ;  /* 0x0000400001e07983 */ /* 0x000f220000300800 */
[----:B------:R-:W-:Y:S02]  /*e0b0*/  F2FP.SATFINITE.E5M2.F32.PACK_AB_MERGE_C R13, RZ, R2, RZ ;  /* 0x00000002ff0d723e */ /* 0x000fe400048060ff */
[----:B-1----:R-:W-:Y:S01]  /*e0c0*/  F2FP.SATFINITE.E5M2.F32.PACK_AB_MERGE_C R5, RZ, R3, RZ ;  /* 0x00000003ff05723e */ /* 0x002fe200048060ff */
[----:B---3--:R-:W-:Y:S02]  /*e0d0*/  FMUL R0, R226, UR20 ;  /* 0x00000014e2007c20 */ /* 0x008fe40008400000 */
[----:B------:R-:W3:Y:S01]  /*e0e0*/  LDL.LU R226, [R1+0x44] ;  /* 0x0000440001e27983 */ /* 0x000ee20000300800 */
[----:B------:R-:W-:-:S03]  /*e0f0*/  FMUL R2, R225, UR20 ;  /* 0x00000014e1027c20 */ /* 0x000fc60008400000 */
[----:B------:R-:W3:Y:S01]  /*e100*/  LDL.LU R225, [R1+0x48] ;  /* 0x0000480001e17983 */ /* 0x000ee20000300800 */
[----:B------:R-:W-:-:S03]  /*e110*/  FMUL R3, R227, UR20 ;  /* 0x00000014e3037c20 */ /* 0x000fc60008400000 */
[----:B------:R-:W3:Y:S01]  /*e120*/  LDL.LU R227, [R1+0x4c] ;  /* 0x00004c0001e37983 */ /* 0x000ee20000300800 */
[C---:B------:R-:W-:Y:S02]  /*e130*/  ISETP.LT.OR P5, PT, R41.reuse, 0x4a, !P3 ;  /* 0x0000004a2900780c */ /* 0x040fe40005fa1670 */
[C---:B------:R-:W-:Y:S01]  /*e140*/  ISETP.LT.OR P6, PT, R41.reuse, 0x51, !P1 ;  /* 0x000000512900780c */ /* 0x040fe20004fc1670 */
[----:B------:R-:W3:Y:S01]  /*e150*/  LDL.LU R219, [R1+0x50] ;  /* 0x0000500001db7983 */ /* 0x000ee20000300800 */
[----:B------:R-:W-:-:S03]  /*e160*/  ISETP.LT.OR P2, PT, R41, 0x51, !P3 ;  /* 0x000000512900780c */ /* 0x000fc60005f41670 */
[----:B------:R-:W3:Y:S04]  /*e170*/  LDL.LU R218, [R1+0x54] ;  /* 0x0000540001da7983 */ /* 0x000ee80000300800 */
[----:B------:R-:W3:Y:S04]  /*e180*/  LDL.LU R221, [R1+0x58] ;  /* 0x0000580001dd7983 */ /* 0x000ee80000300800 */
[----:B------:R0:W-:Y:S01]  /*e190*/  @!P5 STG.E.U8 desc[UR16][R28.64+0x49], R11 ;  /* 0x0000490b1c00d986 */ /* 0x0001e2000c101110 */
[----:B------:R-:W-:-:S03]  /*e1a0*/  ISETP.LT.OR P5, PT, R41, 0x52, !P1 ;  /* 0x000000522900780c */ /* 0x000fc60004fa1670 */
[----:B------:R1:W-:Y:S01]  /*e1b0*/  @!P6 STG.E.U8 desc[UR16][R30.64+0x50], R9 ;  /* 0x000050091e00e986 */ /* 0x0003e2000c101110 */
[----:B------:R-:W-:Y:S02]  /*e1c0*/  ISETP.LT.OR P6, PT, R41, 0x52, !P3 ;  /* 0x000000522900780c */ /* 0x000fe40005fc1670 */
[----:B0-----:R-:W-:-:S07]  /*e1d0*/  F2FP.SATFINITE.E5M2.F32.PACK_AB_MERGE_C R11, RZ, R2, RZ ;  /* 0x00000002ff0b723e */ /* 0x001fce00048060ff */
[----:B------:R0:W-:Y:S01]  /*e1e0*/  @!P5 STG.E.U8 desc[UR16][R30.64+0x51], R7 ;  /* 0x000051071e00d986 */ /* 0x0001e2000c101110 */
[C---:B------:R-:W-:Y:S02]  /*e1f0*/  ISETP.LT.OR P5, PT, R41.reuse, 0x5a, !P1 ;  /* 0x0000005a2900780c */ /* 0x040fe40004fa1670 */
[----:B-1----:R-:W-:Y:S01]  /*e200*/  F2FP.SATFINITE.E5M2.F32.PACK_AB_MERGE_C R9, RZ, R0, RZ ;  /* 0x00000000ff09723e */ /* 0x002fe200048060ff */
[----:B------:R-:W-:Y:S01]  /*e210*/  @!P2 STG.E.U8 desc[UR16][R28.64+0x50], R13 ;  /* 0x0000500d1c00a986 */ /* 0x000fe2000c101110 */
[C---:B------:R-:W-:Y:S01]  /*e220*/  ISETP.LT.OR P2, PT, R41.reuse, 0x59, !P1 ;  /* 0x000000592900780c */ /* 0x040fe20004f41670 */
[----:B------:R-:W-:Y:S01]  /*e230*/  FMUL R0, R220, UR20 ;  /* 0x00000014dc007c20 */ /* 0x000fe20008400000 */
[----:B------:R-:W-:Y:S01]  /*e240*/  FMUL R2, R222, UR20 ;  /* 0x00000014de027c20 */ /* 0x000fe20008400000 */
[----:B------:R1:W-:Y:S01]  /*e250*/  @!P6 STG.E.U8 desc[UR16][R28.64+0x51], R5 ;  /* 0x000051051c00e986 */ /* 0x0003e2000c101110 */
[----:B------:R-:W-:-:S03]  /*e260*/  ISETP.LT.OR P6, PT, R41, 0x59, !P3 ;  /* 0x000000592900780c */ /* 0x000fc60005fc1670 */
[----:B------:R-:W3:Y:S04]  /*e270*/  LDL.LU R220, [R1+0x5c] ;  /* 0x00005c0001dc7983 */ /* 0x000ee80000300800 */
[----:B------:R-:W3:Y:S01]  /*e280*/  LDL.LU R222, [R1+0x60] ;  /* 0x0000600001de7983 */ /* 0x000ee20000300800 */
[----:B0-----:R-:W-:Y:S02]  /*e290*/  F2FP.SATFINITE.E5M2.F32.PACK_AB_MERGE_C R7, RZ, R3, RZ ;  /* 0x00000003ff07723e */ /* 0x001fe400048060ff */
[----:B-1----:R-:W-:Y:S01]  /*e2a0*/  F2FP.SATFINITE.E5M2.F32.PACK_AB_MERGE_C R5, RZ, R0, RZ ;  /* 0x00000000ff05723e */ /* 0x002fe200048060ff */
[----:B------:R0:W-:Y:S01]  /*e2b0*/  @!P2 STG.E.U8 desc[UR16][R30.64+0x58], R9 ;  /* 0x000058091e00a986 */ /* 0x0001e2000c101110 */
[----:B------:R-:W-:-:S03]  /*e2c0*/  F2FP.SATFINITE.E5M2.F32.PACK_AB_MERGE_C R13, RZ, R2, RZ ;  /* 0x00000002ff0d723e */ /* 0x000fc600048060ff */
[----:B------:R-:W-:Y:S04]  /*e2d0*/  @!P5 STG.E.U8 desc[UR16][R30.64+0x59], R11 ;  /* 0x0000590b1e00d986 */ /* 0x000fe8000c101110 */
[----:B------:R1:W-:Y:S01]  /*e2e0*/  @!P6 STG.E.U8 desc[UR16][R28.64+0x58], R7 ;  /* 0x000058071c00e986 */ /* 0x0003e2000c101110 */
[----:B--2---:R-:W-:-:S03]  /*e2f0*/  FMUL R3, R223, UR20 ;  /* 0x00000014df037c20 */ /* 0x004fc60008400000 */
[----:B------:R-:W2:Y:S01]  /*e300*/  LDL.LU R223, [R1+0x64] ;  /* 0x0000640001df7983 */ /* 0x000ea20000300800 */
[----:B----4-:R-:W-:Y:S01]  /*e310*/  FMUL R0, R224, UR20 ;  /* 0x00000014e0007c20 */ /* 0x010fe20008400000 */
[----:B0-----:R-:W-:Y:S02]  /*e320*/  F2FP.SATFINITE.E5M2.F32.PACK_AB_MERGE_C R9, RZ, R3, RZ ;  /* 0x00000003ff09723e */ /* 0x001fe400048060ff */
[----:B------:R-:W4:Y:S02]  /*e330*/  LDL.LU R224, [R1+0x68] ;  /* 0x0000680001e07983 */ /* 0x000f240000300800 */
        /* <DEDUP_REMOVED lines=8> */
[C---:B------:R-:W-:Y:S02]  /*e3c0*/  ISETP.LT.OR P2, PT, R41.reuse, 0x61, !P1 ;  /* 0x000000612900780c */ /* 0x040fe40004f41670 */
[----:B------:R-:W-:-:S09]  /*e3d0*/  ISETP.LT.OR P6, PT, R41, 0x62, !P1 ;  /* 0x000000622900780c */ /* 0x000fd20004fc1670 */
[----:B------:R0:W-:Y:S01]  /*e3e0*/  @!P5 STG.E.U8 desc[UR16][R28.64+0x59], R5 ;  /* 0x000059051c00d986 */ /* 0x0001e2000c101110 */
[----:B------:R-:W-:-:S03]  /*e3f0*/  ISETP.LT.OR P5, PT, R41, 0x62, !P3 ;  /* 0x000000622900780c */ /* 0x000fc60005fa1670 */
[----:B------:R-:W-:Y:S01]  /*e400*/  @!P2 STG.E.U8 desc[UR16][R30.64+0x60], R13 ;  /* 0x0000600d1e00a986 */ /* 0x000fe2000c101110 */
[----:B------:R-:W-:-:S03]  /*e410*/  ISETP.LT.OR P2, PT, R41, 0x61, !P3 ;  /* 0x000000612900780c */ /* 0x000fc60005f41670 */
[----:B------:R1:W-:Y:S01]  /*e420*/  @!P6 STG.E.U8 desc[UR16][R30.64+0x61], R9 ;  /* 0x000061091e00e986 */ /* 0x0003e2000c101110 */
[----:B------:R-:W-:Y:S02]  /*e430*/  ISETP.LT.OR P6, PT, R41, 0x69, !P1 ;  /* 0x000000692900780c */ /* 0x000fe40004fc1670 */
[----:B------:R-:W-:Y:S02]  /*e440*/  F2FP.SATFINITE.E5M2.F32.PACK_AB_MERGE_C R11, RZ, R2, RZ ;  /* 0x00000002ff0b723e */ /* 0x000fe400048060ff */
[----:B0-----:R-:W-:-:S03]  /*e450*/  F2FP.SATFINITE.E5M2.F32.PACK_AB_MERGE_C R5, RZ, R3, RZ ;  /* 0x00000003ff05723e */ /* 0x001fc600048060ff */
[----:B------:R-:W-:Y:S01]  /*e460*/  @!P5 STG.E.U8 desc[UR16][R28.64+0x61], R11 ;  /* 0x0000610b1c00d986 */ /* 0x000fe2000c101110 */
[----:B------:R-:W-:-:S03]  /*e470*/  ISETP.LT.OR P5, PT, R41, 0x6a, !P1 ;  /* 0x0000006a2900780c */ /* 0x000fc60004fa1670 */
[----:B------:R0:W-:Y:S01]  /*e480*/  @!P2 STG.E.U8 desc[UR16][R28.64+0x60], R7 ;  /* 0x000060071c00a986 */ /* 0x0001e2000c101110 */
[----:B------:R-:W-:-:S03]  /*e490*/  ISETP.LT.OR P2, PT, R41, 0x69, !P3 ;  /* 0x000000692900780c */ /* 0x000fc60005f41670 */
[----:B------:R0:W-:Y:S01]  /*e4a0*/  @!P6 STG.E.U8 desc[UR16][R30.64+0x68], R5 ;  /* 0x000068051e00e986 */ /* 0x0001e2000c101110 */
[----:B------:R-:W-:Y:S01]  /*e4b0*/  ISETP.LT.OR P6, PT, R41, 0x6a, !P3 ;  /* 0x0000006a2900780c */ /* 0x000fe20005fc1670 */
[----:B------:R-:W-:Y:S01]  /*e4c0*/  FMUL R2, R219, UR20 ;  /* 0x00000014db027c20 */ /* 0x000fe20008400000 */
[----:B------:R-:W-:Y:S01]  /*e4d0*/  FMUL R3, R218, UR20 ;  /* 0x00000014da037c20 */ /* 0x000fe20008400000 */
[----:B-1----:R-:W-:-:S03]  /*e4e0*/  F2FP.SATFINITE.E5M2.F32.PACK_AB_MERGE_C R9, RZ, R0, RZ ;  /* 0x00000000ff09723e */ /* 0x002fc600048060ff */
[----:B------:R-:W-:Y:S02]  /*e4f0*/  F2FP.SATFINITE.E5M2.F32.PACK_AB_MERGE_C R13, RZ, R2, RZ ;  /* 0x00000002ff0d723e */ /* 0x000fe400048060ff */
[----:B0-----:R-:W-:Y:S01]  /*e500*/  F2FP.SATFINITE.E5M2.F32.PACK_AB_MERGE_C R7, RZ, R3, RZ ;  /* 0x00000003ff07723e */ /* 0x001fe200048060ff */
[----:B------:R0:W-:Y:S01]  /*e510*/  @!P5 STG.E.U8 desc[UR16][R30.64+0x69], R9 ;  /* 0x000069091e00d986 */ /* 0x0001e2000c101110 */
[----:B------:R-:W-:-:S03]  /*e520*/  ISETP.LT.OR P5, PT, R41, 0x71, !P3 ;  /* 0x000000712900780c */ /* 0x000fc60005fa1670 */
[----:B------:R-:W-:Y:S01]  /*e530*/  @!P2 STG.E.U8 desc[UR16][R28.64+0x68], R13 ;  /* 0x0000680d1c00a986 */ /* 0x000fe2000c101110 */
[----:B------:R-:W-:-:S03]  /*e540*/  ISETP.LT.OR P2, PT, R41, 0x71, !P1 ;  /* 0x000000712900780c */ /* 0x000fc60004f41670 */
[----:B------:R1:W-:Y:S01]  /*e550*/  @!P6 STG.E.U8 desc[UR16][R28.64+0x69], R7 ;  /* 0x000069071c00e986 */ /* 0x0003e2000c101110 */
[----:B------:R-:W-:Y:S01]  /*e560*/  ISETP.LT.OR P6, PT, R41, 0x72, !P1 ;  /* 0x000000722900780c */ /* 0x000fe20004fc1670 */
[----:B------:R-:W-:Y:S01]  /*e570*/  FMUL R0, R221, UR20 ;  /* 0x00000014dd007c20 */ /* 0x000fe20008400000 */
[----:B------:R-:W-:Y:S01]  /*e580*/  FMUL R2, R220, UR20 ;  /* 0x00000014dc027c20 */ /* 0x000fe20008400000 */
[----:B------:R-:W-:-:S03]  /*e590*/  FMUL R3, R222, UR20 ;  /* 0x00000014de037c20 */ /* 0x000fc60008400000 */
[----:B------:R-:W-:Y:S02]  /*e5a0*/  F2FP.SATFINITE.E5M2.F32.PACK_AB_MERGE_C R5, RZ, R0, RZ ;  /* 0x00000000ff05723e */ /* 0x000fe400048060ff */
[----:B------:R-:W-:Y:S02]  /*e5b0*/  F2FP.SATFINITE.E5M2.F32.PACK_AB_MERGE_C R11, RZ, R2, RZ ;  /* 0x00000002ff0b723e */ /* 0x000fe400048060ff */
[----:B0-----:R-:W-:Y:S01]  /*e5c0*/  F2FP.SATFINITE.E5M2.F32.PACK_AB_MERGE_C R9, RZ, R3, RZ ;  /* 0x00000003ff09723e */ /* 0x001fe200048060ff */
[----:B------:R-:W-:Y:S01]  /*e5d0*/  @!P2 STG.E.U8 desc[UR16][R30.64+0x70], R5 ;  /* 0x000070051e00a986 */ /* 0x000fe2000c101110 */
[----:B------:R-:W-:-:S03]  /*e5e0*/  ISETP.LT.OR P2, PT, R41, 0x79, !P1 ;  /* 0x000000792900780c */ /* 0x000fc60004f41670 */
[----:B------:R0:W-:Y:S01]  /*e5f0*/  @!P6 STG.E.U8 desc[UR16][R30.64+0x71], R11 ;  /* 0x0000710b1e00e986 */ /* 0x0001e2000c101110 */
[C---:B------:R-:W-:Y:S02]  /*e600*/  ISETP.LT.OR P6, PT, R41.reuse, 0x72, !P3 ;  /* 0x000000722900780c */ /* 0x040fe40005fc1670 */
[C---:B------:R-:W-:Y:S01]  /*e610*/  ISETP.LT.OR P1, PT, R41.reuse, 0x7a, !P1 ;  /* 0x0000007a2900780c */ /* 0x040fe20004f21670 */
[----:B------:R0:W-:Y:S01]  /*e620*/  @!P5 STG.E.U8 desc[UR16][R28.64+0x70], R9 ;  /* 0x000070091c00d986 */ /* 0x0001e2000c101110 */
[C---:B------:R-:W-:Y:S02]  /*e630*/  ISETP.LT.OR P5, PT, R41.reuse, 0x79, !P3 ;  /* 0x000000792900780c */ /* 0x040fe40005fa1670 */
[----:B------:R-:W-:Y:S01]  /*e640*/  ISETP.LT.OR P3, PT, R41, 0x7a, !P3 ;  /* 0x0000007a2900780c */ /* 0x000fe20005f61670 */
[----:B--2---:R-:W-:Y:S01]  /*e650*/  FMUL R0, R223, UR20 ;  /* 0x00000014df007c20 */ /* 0x004fe20008400000 */
[----:B----4-:R-:W-:-:S04]  /*e660*/  FMUL R2, R224, UR20 ;  /* 0x00000014e0027c20 */ /* 0x010fc80008400000 */
[----:B-1----:R-:W-:Y:S01]  /*e670*/  F2FP.SATFINITE.E5M2.F32.PACK_AB_MERGE_C R7, RZ, R0, RZ ;  /* 0x00000000ff07723e */ /* 0x002fe200048060ff */
[----:B---3--:R-:W-:Y:S01]  /*e680*/  FMUL R3, R226, UR20 ;  /* 0x00000014e2037c20 */ /* 0x008fe20008400000 */
[----:B------:R-:W-:Y:S01]  /*e690*/  FMUL R4, R225, UR20 ;  /* 0x00000014e1047c20 */ /* 0x000fe20008400000 */
[----:B0-----:R-:W-:-:S03]  /*e6a0*/  F2FP.SATFINITE.E5M2.F32.PACK_AB_MERGE_C R11, RZ, R2, RZ ;  /* 0x00000002ff0b723e */ /* 0x001fc600048060ff */
[----:B------:R-:W-:Y:S01]  /*e6b0*/  F2FP.SATFINITE.E5M2.F32.PACK_AB_MERGE_C R3, RZ, R3, RZ ;  /* 0x00000003ff03723e */ /* 0x000fe200048060ff */
[----:B------:R-:W-:Y:S01]  /*e6c0*/  FMUL R5, R227, UR20 ;  /* 0x00000014e3057c20 */ /* 0x000fe20008400000 */
[----:B------:R-:W-:Y:S01]  /*e6d0*/  F2FP.SATFINITE.E5M2.F32.PACK_AB_MERGE_C R9, RZ, R4, RZ ;  /* 0x00000004ff09723e */ /* 0x000fe200048060ff */
[----:B------:R0:W-:Y:S03]  /*e6e0*/  @!P6 STG.E.U8 desc[UR16][R28.64+0x71], R7 ;  /* 0x000071071c00e986 */ /* 0x0001e6000c101110 */
[----:B------:R-:W-:Y:S01]  /*e6f0*/  F2FP.SATFINITE.E5M2.F32.PACK_AB_MERGE_C R5, RZ, R5, RZ ;  /* 0x00000005ff05723e */ /* 0x000fe200048060ff */
[----:B------:R0:W-:Y:S04]  /*e700*/  @!P2 STG.E.U8 desc[UR16][R30.64+0x78], R11 ;  /* 0x0000780b1e00a986 */ /* 0x0001e8000c101110 */
[----:B------:R0:W-:Y:S04]  /*e710*/  @!P1 STG.E.U8 desc[UR16][R30.64+0x79], R3 ;  /* 0x000079031e009986 */ /* 0x0001e8000c101110 */
[----:B------:R0:W-:Y:S04]  /*e720*/  @!P5 STG.E.U8 desc[UR16][R28.64+0x78], R9 ;  /* 0x000078091c00d986 */ /* 0x0001e8000c101110 */
[----:B------:R0:W-:Y:S02]  /*e730*/  @!P3 STG.E.U8 desc[UR16][R28.64+0x79], R5 ;  /* 0x000079051c00b986 */ /* 0x0001e4000c101110 */
.L_x_296:
[----:B------:R-:W-:Y:S05]  /*e740*/  BSYNC B0 ;  /* 0x0000000000007941 */ /* 0x000fea0003800000 */
.L_x_38:
[----:B0-----:R-:W2:Y:S04]  /*e750*/  LDL.LU R3, [R1+0x7c] ;  /* 0x00007c0001037983 */ /* 0x001ea80000300800 */
[----:B-----5:R-:W2:Y:S01]  /*e760*/  LDL.LU R2, [R1+0x80] ;  /* 0x0000800001027983 */ /* 0x020ea20000300800 */
[----:B------:R-:W-:Y:S01]  /*e770*/  ULDC UR6, c[0x0][0xc] ;  /* 0x0000030000067ab9 */ /* 0x000fe20000000800 */
[----:B------:R-:W-:Y:S01]  /*e780*/  ULDC UR7, c[0x0][0x10] ;  /* 0x0000040000077ab9 */ /* 0x000fe20000000800 */
[----:B------:R-:W2:Y:S01]  /*e790*/  LDC R5, c[0x0][0x14] ;  /* 0x00000500ff057b82 */ /* 0x000ea20000000800 */
[----:B------:R-:W-:Y:S01]  /*e7a0*/  UIMAD.WIDE.U32 UR6, UR6, UR7, URZ ;  /* 0x00000007060672a5 */ /* 0x000fe2000f8e003f */
[----:B------:R-:W-:Y:S01]  /*e7b0*/  PRMT R0, RZ, 0x7610, R0 ;  /* 0x00007610ff007816 */ /* 0x000fe20000000000 */
[----:B------:R-:W-:-:S04]  /*e7c0*/  UMOV UR22, 0xffffffff ;  /* 0xffffffff00167882 */ /* 0x000fc80000000000 */
[----:B--2---:R-:W-:-:S04]  /*e7d0*/  IMAD.WIDE.U32 R2, R5, UR6, R2 ;  /* 0x0000000605027c25 */ /* 0x004fc8000f8e0002 */
[----:B------:R-:W-:Y:S01]  /*e7e0*/  IMAD R5, R5, UR7, RZ ;  /* 0x0000000705057c24 */ /* 0x000fe2000f8e02ff */
[----:B------:R-:W-:Y:S01]  /*e7f0*/  ULDC.64 UR6, c[0x0][0x650] ;  /* 0x0001940000067ab9 */ /* 0x000fe20000000a00 */
[----:B------:R-:W-:Y:S01]  /*e800*/  IMAD.MOV.U32 R19, RZ, RZ, R2 ;  /* 0x000000ffff137224 */ /* 0x000fe200078e0002 */
[----:B------:R-:W-:Y:S01]  /*e810*/  ISETP.GE.U32.AND P1, PT, R2, UR6, PT ;  /* 0x0000000602007c0c */ /* 0x000fe2000bf26070 */
[----:B------:R-:W-:Y:S02]  /*e820*/  IMAD.IADD R22, R3, 0x1, R5 ;  /* 0x0000000103167824 */ /* 0x000fe400078e0205 */
[----:B------:R-:W-:-:S03]  /*e830*/  IMAD.MOV.U32 R2, RZ, RZ, -0x1 ;  /* 0xffffffffff027424 */ /* 0x000fc600078e00ff */
[----:B------:R0:W-:Y:S01]  /*e840*/  STL [R1+0x7c], R22 ;  /* 0x00007c1601007387 */ /* 0x0001e20000100800 */
[----:B------:R-:W-:-:S03]  /*e850*/  ISETP.GE.U32.AND.EX P1, PT, R22, UR7, PT, P1 ;  /* 0x0000000716007c0c */ /* 0x000fc6000bf26110 */
[----:B------:R0:W-:Y:S04]  /*e860*/  STL [R1+0x80], R19 ;  /* 0x0000801301007387 */ /* 0x0001e80000100800 */
[----:B------:R0:W-:Y:S06]  /*e870*/  STL [R1+0x84], R2 ;  /* 0x0000840201007387 */ /* 0x0001ec0000100800 */
[----:B------:R-:W-:Y:S05]  /*e880*/  @P1 BRA `(.L_x_297) ;  /* 0x00000004006c1947 */ /* 0x000fea0003800000 */
[----:B------:R-:W2:Y:S01]  /*e890*/  S2R R14, SR_CTAID.X ;  /* 0x00000000000e7919 */ /* 0x000ea20000002500 */
[----:B------:R-:W5:Y:S01]  /*e8a0*/  LDC.64 R8, c[0x0][0x628] ;  /* 0x00018a00ff087b82 */ /* 0x000f620000000a00 */
[----:B------:R-:W-:Y:S01]  /*e8b0*/  ULDC UR6, c[0x0][0x150] ;  /* 0x0000540000067ab9 */ /* 0x000fe20000000800 */
[----:B------:R-:W-:Y:S01]  /*e8c0*/  IMAD.MOV.U32 R6, RZ, RZ, R19 ;  /* 0x000000ffff067224 */ /* 0x000fe200078e0013 */
[----:B------:R-:W0:Y:S01]  /*e8d0*/  S2R R16, SR_CTAID.Y ;  /* 0x0000000000107919 */ /* 0x000e220000002600 */
[----:B------:R-:W-:-:S04]  /*e8e0*/  IMAD.MOV.U32 R7, RZ, RZ, R22 ;  /* 0x000000ffff077224 */ /* 0x000fc800078e0016 */
[----:B------:R-:W0:Y:S08]  /*e8f0*/  LDC R17, c[0x0][0x144] ;  /* 0x00005100ff117b82 */ /* 0x000e300000000800 */
[----:B------:R-:W0:Y:S08]  /*e900*/  LDC R10, c[0x0][0x630] ;  /* 0x00018c00ff0a7b82 */ /* 0x000e300000000800 */
[----:B------:R-:W0:Y:S01]  /*e910*/  LDC.64 R12, c[0x0][0x620] ;  /* 0x00018800ff0c7b82 */ /* 0x000e220000000a00 */
[----:B-----5:R-:W-:-:S04]  /*e920*/  ISETP.NE.U32.AND P1, PT, R8, RZ, PT ;  /* 0x000000ff0800720c */ /* 0x020fc80003f25070 */
[----:B------:R-:W-:Y:S02]  /*e930*/  ISETP.NE.AND.EX P1, PT, R9, RZ, PT, P1 ;  /* 0x000000ff0900720c */ /* 0x000fe40003f25310 */
[----:B--2---:R-:W-:-:S05]  /*e940*/  I2FP.F32.U32 R0, R14 ;  /* 0x0000000e00007245 */ /* 0x004fca0000201000 */
[----:B------:R-:W-:-:S04]  /*e950*/  FMUL R0, R0, UR6 ;  /* 0x0000000600007c20 */ /* 0x000fc80008400000 */
[----:B------:R2:W0:Y:S02]  /*e960*/  F2I.U32.TRUNC.NTZ R15, R0 ;  /* 0x00000000000f7305 */ /* 0x000424000020f000 */
[----:B------:R-:W-:Y:S05]  /*e970*/  @!P1 BRA `(.L_x_298) ;  /* 0x0000000000289947 */ /* 0x000fea0003800000 */
[----:B--2---:R-:W2:Y:S02]  /*e980*/  LDC R0, c[0x0][0x634] ;  /* 0x00018d00ff007b82 */ /* 0x004ea40000000800 */
[----:B--2---:R-:W-:-:S05]  /*e990*/  IADD3 R7, P1, R19, R0, RZ ;  /* 0x0000000013077210 */ /* 0x004fca0007f3e0ff */
[----:B------:R-:W-:-:S04]  /*e9a0*/  IMAD.X R11, RZ, RZ, R22, P1 ;  /* 0x000000ffff0b7224 */ /* 0x000fc800008e0616 */
[----:B0-----:R-:W-:-:S04]  /*e9b0*/  IMAD.WIDE.U32 R2, R11, R8, RZ ;  /* 0x000000080b027225 */ /* 0x001fc800078e00ff */
[----:B------:R-:W-:-:S04]  /*e9c0*/  IMAD.WIDE.U32 R4, P1, R7, R9, R2 ;  /* 0x0000000907047225 */ /* 0x000fc80007820002 */
[----:B------:R-:W-:-:S04]  /*e9d0*/  IMAD.WIDE.U32 R2, R7, R8, RZ ;  /* 0x0000000807027225 */ /* 0x000fc800078e00ff */
[----:B------:R-:W-:Y:S01]  /*e9e0*/  IMAD.X R7, RZ, RZ, RZ, P1 ;  /* 0x000000ffff077224 */ /* 0x000fe200008e06ff */
[----:B------:R-:W-:Y:S01]  /*e9f0*/  IADD3 RZ, P1, R3, R4, RZ ;  /* 0x0000000403ff7210 */ /* 0x000fe20007f3e0ff */
[----:B------:R-:W-:-:S04]  /*ea00*/  IMAD.MOV.U32 R6, RZ, RZ, R5 ;  /* 0x000000ffff067224 */ /* 0x000fc800078e0005 */
[----:B------:R-:W-:-:S08]  /*ea10*/  IMAD.WIDE.U32.X R6, R11, R9, R6, P1 ;  /* 0x000000090b067225 */ /* 0x000fd000008e0406 */
.L_x_298:
[-CC-:B01----:R-:W-:Y:S01]  /*ea20*/  SHF.R.U64 R24, R6, R10.reuse, R7.reuse ;  /* 0x0000000a06187219 */ /* 0x183fe20000001207 */
[----:B------:R-:W0:Y:S01]  /*ea30*/  LDC.64 R20, c[0x0][0x640] ;  /* 0x00019000ff147b82 */ /* 0x000e220000000a00 */
[----:B--2---:R-:W-:Y:S01]  /*ea40*/  SHF.R.U32.HI R0, RZ, R10, R7 ;  /* 0x0000000aff007219 */ /* 0x004fe20000011607 */
[----:B------:R-:W-:Y:S01]  /*ea50*/  IMAD.MOV.U32 R2, RZ, RZ, R19 ;  /* 0x000000ffff027224 */ /* 0x000fe200078e0013 */
[----:B------:R-:W-:Y:S01]  /*ea60*/  IADD3 R5, P1, RZ, -R24, RZ ;  /* 0x80000018ff057210 */ /* 0x000fe20007f3e0ff */
[----:B------:R-:W-:Y:S01]  /*ea70*/  IMAD.MOV R15, RZ, RZ, -R15 ;  /* 0x000000ffff0f7224 */ /* 0x000fe200078e0a0f */
[----:B------:R-:W-:Y:S01]  /*ea80*/  ULDC UR6, c[0x0][0x154] ;  /* 0x0000550000067ab9 */ /* 0x000fe20000000800 */
[----:B------:R-:W-:Y:S02]  /*ea90*/  IMAD.MOV.U32 R7, RZ, RZ, 0x1 ;  /* 0x00000001ff077424 */ /* 0x000fe400078e00ff */
[----:B------:R-:W1:Y:S01]  /*eaa0*/  LDC R4, c[0x0][0x618] ;  /* 0x00018600ff047b82 */ /* 0x000e620000000800 */
[----:B------:R-:W-:-:S02]  /*eab0*/  IMAD.X R3, RZ, RZ, ~R0, P1 ;  /* 0x000000ffff037224 */ /* 0x000fc400008e0e00 */
[----:B------:R-:W-:Y:S02]  /*eac0*/  IMAD R15, R17, R15, R14 ;  /* 0x0000000f110f7224 */ /* 0x000fe400078e020e */
[-C--:B------:R-:W-:Y:S02]  /*ead0*/  IMAD R0, R3, R12.reuse, RZ ;  /* 0x0000000c03007224 */ /* 0x080fe400078e02ff */
[----:B------:R-:W-:Y:S01]  /*eae0*/  IMAD.MOV.U32 R3, RZ, RZ, R22 ;  /* 0x000000ffff037224 */ /* 0x000fe200078e0016 */
[----:B------:R-:W2:Y:S01]  /*eaf0*/  LDC R6, c[0x0][0x608] ;  /* 0x00018200ff067b82 */ /* 0x000ea20000000800 */
[----:B------:R-:W-:-:S04]  /*eb00*/  IMAD.WIDE.U32 R2, R5, R12, R2 ;  /* 0x0000000c05027225 */ /* 0x000fc800078e0002 */
[----:B------:R-:W-:-:S03]  /*eb10*/  IMAD R5, R5, R13, R0 ;  /* 0x0000000d05057224 */ /* 0x000fc600078e0200 */
[----:B------:R-:W5:Y:S01]  /*eb20*/  LDC R18, c[0x0][0x658] ;  /* 0x00019600ff127b82 */ /* 0x000f620000000800 */
[----:B------:R-:W-:Y:S01]  /*eb30*/  I2FP.F32.U32 R0, R16 ;  /* 0x0000001000007245 */ /* 0x000fe20000201000 */
[----:B------:R-:W-:Y:S01]  /*eb40*/  IMAD.IADD R3, R3, 0x1, R5 ;  /* 0x0000000103037824 */ /* 0x000fe200078e0205 */
[----:B0-----:R-:W-:Y:S01]  /*eb50*/  ISETP.NE.U32.AND P1, PT, R20, RZ, PT ;  /* 0x000000ff1400720c */ /* 0x001fe20003f25070 */
[----:B------:R-:W-:Y:S02]  /*eb60*/  IMAD.MOV.U32 R5, RZ, RZ, -0x1 ;  /* 0xffffffffff057424 */ /* 0x000fe400078e00ff */
[----:B------:R-:W-:Y:S02]  /*eb70*/  FMUL R0, R0, UR6 ;  /* 0x0000000600007c20 */ /* 0x000fe40008400000 */
[----:B------:R-:W0:Y:S01]  /*eb80*/  LDC R13, c[0x0][0x148] ;  /* 0x00005200ff0d7b82 */ /* 0x000e220000000800 */
[----:B-1----:R-:W-:Y:S01]  /*eb90*/  SHF.R.U64 R10, R2, R4, R3 ;  /* 0x00000004020a7219 */ /* 0x002fe20000001203 */
[----:B------:R1:W0:Y:S01]  /*eba0*/  F2I.U32.TRUNC.NTZ R12, R0 ;  /* 0x00000000000c7305 */ /* 0x000222000020f000 */
[----:B------:R-:W-:-:S02]  /*ebb0*/  ISETP.NE.AND.EX P1, PT, R21, RZ, PT, P1 ;  /* 0x000000ff1500720c */ /* 0x000fc40003f25310 */
[----:B------:R-:W-:-:S03]  /*ebc0*/  SHF.R.U32.HI R3, RZ, R4, R3 ;  /* 0x00000004ff037219 */ /* 0x000fc60000011603 */
[----:B------:R-:W0:Y:S01]  /*ebd0*/  LDC R14, c[0x0][0x600] ;  /* 0x00018000ff0e7b82 */ /* 0x000e220000000800 */
[-CC-:B--2---:R-:W-:Y:S02]  /*ebe0*/  SHF.R.U64 R8, R10, R6.reuse, R3.reuse ;  /* 0x000000060a087219 */ /* 0x184fe40000001203 */
[----:B------:R-:W-:-:S05]  /*ebf0*/  SHF.R.U32.HI R3, RZ, R6, R3 ;  /* 0x00000006ff037219 */ /* 0x000fca0000011603 */
[----:B------:R-:W2:Y:S01]  /*ec00*/  LDC R19, c[0x0][0x648] ;  /* 0x00019200ff137b82 */ /* 0x000ea20000000800 */
[-CC-:B-----5:R-:W-:Y:S02]  /*ec10*/  SHF.R.U64 R11, R8, R18.reuse, R3.reuse ;  /* 0x00000012080b7219 */ /* 0x1a0fe40000001203 */
[-C--:B------:R-:W-:Y:S02]  /*ec20*/  SHF.L.U32 R5, R5, R18.reuse, RZ ;  /* 0x0000001205057219 */ /* 0x080fe400000006ff */
[-C--:B------:R-:W-:Y:S01]  /*ec30*/  SHF.R.U32.HI R3, RZ, R18.reuse, R3 ;  /* 0x00000012ff037219 */ /* 0x080fe20000011603 */
[----:B------:R-:W-:Y:S01]  /*ec40*/  IMAD.MOV.U32 R2, RZ, RZ, R11 ;  /* 0x000000ffff027224 */ /* 0x000fe200078e000b */
[----:B------:R-:W-:Y:S01]  /*ec50*/  SHF.L.U32 R40, R7, R18, RZ ;  /* 0x0000001207287219 */ /* 0x000fe200000006ff */
[----:B------:R-:W0:Y:S01]  /*ec60*/  LDC R22, c[0x0][0x638] ;  /* 0x00018e00ff167b82 */ /* 0x000e220000000800 */
[----:B------:R-:W-:-:S07]  /*ec70*/  LOP3.LUT R17, RZ, R5, RZ, 0x33, !PT ;  /* 0x00000005ff117212 */ /* 0x000fce00078e33ff */
[----:B------:R-:W0:Y:S01]  /*ec80*/  LDC R23, c[0x0][0x610] ;  /* 0x00018400ff177b82 */ /* 0x000e220000000800 */
[----:B-1----:R-:W-:Y:S05]  /*ec90*/  @!P1 BRA `(.L_x_299) ;  /* 0x0000000000289947 */ /* 0x002fea0003800000 */
[----:B------:R-:W1:Y:S02]  /*eca0*/  LDC R0, c[0x0][0x64c] ;  /* 0x00019300ff007b82 */ /* 0x000e640000000800 */
[----:B-1----:R-:W-:-:S05]  /*ecb0*/  IADD3 R7, P1, R11, R0, RZ ;  /* 0x000000000b077210 */ /* 0x002fca0007f3e0ff */
        /* <DEDUP_REMOVED lines=8> */
.L_x_299:
[----:B--2---:R-:W-:Y:S01]  /*ed40*/  SHF.R.U64 R0, R2, R19, R3 ;  /* 0x0000001302007219 */ /* 0x004fe20000001203 */
[----:B0-----:R-:W-:Y:S01]  /*ed50*/  VIADD R3, R14, 0xffffffff ;  /* 0xffffffff0e037836 */ /* 0x001fe20000000000 */
[----:B------:R-:W-:Y:S01]  /*ed60*/  LOP3.LUT R5, R8, R17, RZ, 0xc0, !PT ;  /* 0x0000001108057212 */ /* 0x000fe200078ec0ff */
[----:B------:R-:W-:Y:S01]  /*ed70*/  IMAD.MOV R12, RZ, RZ, -R12 ;  /* 0x000000ffff0c7224 */ /* 0x000fe200078e0a0c */
[----:B------:R-:W-:Y:S01]  /*ed80*/  R2UR UR22, R24 ;  /* 0x00000000181672ca */ /* 0x000fe200000e0000 */
[----:B------:R-:W-:Y:S01]  /*ed90*/  IMAD.MOV R2, RZ, RZ, -R0 ;  /* 0x000000ffff027224 */ /* 0x000fe200078e0a00 */
[----:B------:R-:W-:Y:S01]  /*eda0*/  LOP3.LUT R3, R10, R3, RZ, 0xc0, !PT ;  /* 0x000000030a037212 */ /* 0x000fe200078ec0ff */
[----:B------:R-:W-:Y:S02]  /*edb0*/  IMAD R40, R40, R0, R5 ;  /* 0x0000000028287224 */ /* 0x000fe400078e0205 */
[----:B------:R-:W-:Y:S02]  /*edc0*/  @P4 IMAD R15, R13, R12, R16 ;  /* 0x0000000c0d0f4224 */ /* 0x000fe400078e0210 */
[----:B------:R-:W-:-:S02]  /*edd0*/  IMAD R0, R2, R22, R11 ;  /* 0x0000001602007224 */ /* 0x000fc400078e020b */
[----:B------:R-:W-:Y:S02]  /*ede0*/  IMAD R40, R40, R23, R15 ;  /* 0x0000001728287224 */ /* 0x000fe400078e020f */
[----:B------:R-:W-:Y:S02]  /*edf0*/  IMAD R3, R0, R14, R3 ;  /* 0x0000000e00037224 */ /* 0x000fe400078e0203 */
[----:B------:R-:W-:-:S03]  /*ee00*/  IMAD.MOV.U32 R0, RZ, RZ, 0x1 ;  /* 0x00000001ff007424 */ /* 0x000fc600078e00ff */
[----:B------:R-:W-:Y:S02]  /*ee10*/  SEL R2, R3, R40, !P4 ;  /* 0x0000002803027207 */ /* 0x000fe40006000000 */
[----:B------:R-:W-:-:S03]  /*ee20*/  SEL R40, R40, R3, !P4 ;  /* 0x0000000328287207 */ /* 0x000fc60006000000 */
[----:B------:R2:W-:Y:S04]  /*ee30*/  STL [R1+0x84], R2 ;  /* 0x0000840201007387 */ /* 0x0005e80000100800 */
.L_x_297:
[----:B------:R0:W-:Y:S01]  /*ee40*/  STL [R1+0x88], R40 ;  /* 0x0000882801007387 */ /* 0x0001e20000100800 */
[----:B------:R-:W-:-:S13]  /*ee50*/  LOP3.LUT P1, RZ, R0, 0xff, RZ, 0xc0, !PT ;  /* 0x000000ff00ff7812 */ /* 0x000fda000782c0ff */
[----:B0-----:R-:W-:Y:S05]  /*ee60*/  @P1 BRA `(.L_x_300) ;  /* 0xffffff2400781947 */ /* 0x001fea000383ffff */
[----:B------:R-:W-:Y:S05]  /*ee70*/  EXIT ;  /* 0x000000000000794d */ /* 0x000fea0003800000 */
.L_x_8:
[----:B------:R-:W2:Y:S01]  /*ee80*/  LDL R22, [R1+0x80] ;  /* 0x0000800001167983 */ /* 0x000ea20000100800 */
[----:B0-----:R-:W-:-:S03]  /*ee90*/  ULDC.64 UR4, c[0x0][0x650] ;  /* 0x0001940000047ab9 */ /* 0x001fc60000000a00 */
[----:B-1----:R-:W3:Y:S01]  /*eea0*/  LDL R23, [R1+0x7c] ;  /* 0x00007c0001177983 */ /* 0x002ee20000100800 */
[----:B------:R-:W-:Y:S01]  /*eeb0*/  PRMT R4, RZ, 0x7610, R4 ;  /* 0x00007610ff047816 */ /* 0x000fe20000000004 */
[----:B------:R-:W-:Y:S02]  /*eec0*/  IMAD.MOV.U32 R5, RZ, RZ, -0x1 ;  /* 0xffffffffff057424 */ /* 0x000fe400078e00ff */
[----:B------:R-:W-:Y:S02]  /*eed0*/  IMAD.MOV.U32 R7, RZ, RZ, -0x1 ;  /* 0xffffffffff077424 */ /* 0x000fe400078e00ff */
[----:B------:R-:W-:Y:S01]  /*eee0*/  IMAD.MOV.U32 R6, RZ, RZ, -0x1 ;  /* 0xffffffffff067424 */ /* 0x000fe200078e00ff */
[----:B--2---:R-:W-:-:S04]  /*eef0*/  ISETP.GE.U32.AND P0, PT, R22, UR4, PT ;  /* 0x0000000416007c0c */ /* 0x004fc8000bf06070 */
[----:B---3--:R-:W-:-:S13]  /*ef00*/  ISETP.GE.U32.AND.EX P0, PT, R23, UR5, PT, P0 ;  /* 0x0000000517007c0c */ /* 0x008fda000bf06100 */
[----:B------:R-:W-:Y:S05]  /*ef10*/  @P0 BRA `(.L_x_301) ;  /* 0x00000004002c0947 */ /* 0x000fea0003800000 */
[----:B------:R-:W0:Y:S01]  /*ef20*/  LDC.64 R14, c[0x0][0x628] ;  /* 0x00018a00ff0e7b82 */ /* 0x000e220000000a00 */
[----:B------:R-:W-:Y:S02]  /*ef30*/  IMAD.MOV.U32 R8, RZ, RZ, R22 ;  /* 0x000000ffff087224 */ /* 0x000fe400078e0016 */
[----:B------:R-:W-:-:S05]  /*ef40*/  IMAD.MOV.U32 R9, RZ, RZ, R23 ;  /* 0x000000ffff097224 */ /* 0x000fca00078e0017 */
[----:B------:R-:W1:Y:S08]  /*ef50*/  LDC R10, c[0x0][0x630] ;  /* 0x00018c00ff0a7b82 */ /* 0x000e700000000800 */
[----:B------:R-:W2:Y:S01]  /*ef60*/  LDC.64 R16, c[0x0][0x620] ;  /* 0x00018800ff107b82 */ /* 0x000ea20000000a00 */
[----:B0-----:R-:W-:-:S04]  /*ef70*/  ISETP.NE.U32.AND P0, PT, R14, RZ, PT ;  /* 0x000000ff0e00720c */ /* 0x001fc80003f05070 */
[----:B------:R-:W-:-:S13]  /*ef80*/  ISETP.NE.AND.EX P0, PT, R15, RZ, PT, P0 ;  /* 0x000000ff0f00720c */ /* 0x000fda0003f05300 */
[----:B-12---:R-:W-:Y:S05]  /*ef90*/  @!P0 BRA `(.L_x_302) ;  /* 0x0000000000288947 */ /* 0x006fea0003800000 */
        /* <DEDUP_REMOVED lines=10> */
.L_x_302:
[----:B------:R-:W0:Y:S01]  /*f040*/  LDC.64 R20, c[0x0][0x640] ;  /* 0x00019000ff147b82 */ /* 0x000e220000000a00 */
[-CC-:B------:R-:W-:Y:S02]  /*f050*/  SHF.R.U64 R14, R8, R10.reuse, R9.reuse ;  /* 0x0000000a080e7219 */ /* 0x180fe40000001209 */
[----:B------:R-:W-:Y:S02]  /*f060*/  SHF.R.U32.HI R4, RZ, R10, R9 ;  /* 0x0000000aff047219 */ /* 0x000fe40000011609 */
[----:B------:R-:W-:-:S03]  /*f070*/  IADD3 R7, P0, RZ, -R14, RZ ;  /* 0x8000000eff077210 */ /* 0x000fc60007f1e0ff */
[----:B------:R-:W1:Y:S02]  /*f080*/  LDC R8, c[0x0][0x618] ;  /* 0x00018600ff087b82 */ /* 0x000e640000000800 */
[----:B------:R-:W-:Y:S02]  /*f090*/  IMAD.X R5, RZ, RZ, ~R4, P0 ;  /* 0x000000ffff057224 */ /* 0x000fe400000e0e04 */
[----:B------:R-:W-:Y:S02]  /*f0a0*/  IMAD.MOV.U32 R4, RZ, RZ, R22 ;  /* 0x000000ffff047224 */ /* 0x000fe400078e0016 */
[-C--:B------:R-:W-:Y:S02]  /*f0b0*/  IMAD R6, R5, R16.reuse, RZ ;  /* 0x0000001005067224 */ /* 0x080fe400078e02ff */
[----:B------:R-:W2:Y:S01]  /*f0c0*/  LDC R18, c[0x0][0x608] ;  /* 0x00018200ff127b82 */ /* 0x000ea20000000800 */
[----:B------:R-:W-:Y:S02]  /*f0d0*/  IMAD.MOV.U32 R5, RZ, RZ, R23 ;  /* 0x000000ffff057224 */ /* 0x000fe400078e0017 */
[----:B------:R-:W-:-:S05]  /*f0e0*/  IMAD.WIDE.U32 R4, R7, R16, R4 ;  /* 0x0000001007047225 */ /* 0x000fca00078e0004 */
[----:B------:R-:W3:Y:S01]  /*f0f0*/  LDC R19, c[0x0][0x658] ;  /* 0x00019600ff137b82 */ /* 0x000ee20000000800 */
[----:B------:R-:W-:Y:S01]  /*f100*/  IMAD R7, R7, R17, R6 ;  /* 0x0000001107077224 */ /* 0x000fe200078e0206 */
[----:B0-----:R-:W-:Y:S01]  /*f110*/  ISETP.NE.U32.AND P0, PT, R20, RZ, PT ;  /* 0x000000ff1400720c */ /* 0x001fe20003f05070 */
[----:B------:R-:W-:Y:S02]  /*f120*/  IMAD.MOV.U32 R6, RZ, RZ, -0x1 ;  /* 0xffffffffff067424 */ /* 0x000fe400078e00ff */
[----:B------:R-:W-:Y:S01]  /*f130*/  IMAD.IADD R5, R5, 0x1, R7 ;  /* 0x0000000105057824 */ /* 0x000fe200078e0207 */
[----:B------:R-:W-:Y:S02]  /*f140*/  ISETP.NE.AND.EX P0, PT, R21, RZ, PT, P0 ;  /* 0x000000ff1500720c */ /* 0x000fe40003f05300 */
[----:B------:R-:W0:Y:S02]  /*f150*/  LDC R17, c[0x0][0x600] ;  /* 0x00018000ff117b82 */ /* 0x000e240000000800 */
[----:B-1----:R-:W-:-:S02]  /*f160*/  SHF.R.U64 R10, R4, R8, R5 ;  /* 0x00000008040a7219 */ /* 0x002fc40000001205 */
[----:B------:R-:W-:-:S04]  /*f170*/  SHF.R.U32.HI R5, RZ, R8, R5 ;  /* 0x00000008ff057219 */ /* 0x000fc80000011605 */
[----:B------:R-:W1:Y:S01]  /*f180*/  LDC R22, c[0x0][0x648] ;  /* 0x00019200ff167b82 */ /* 0x000e620000000800 */
[-CC-:B--2---:R-:W-:Y:S02]  /*f190*/  SHF.R.U64 R15, R10, R18.reuse, R5.reuse ;  /* 0x000000120a0f7219 */ /* 0x184fe40000001205 */
[----:B------:R-:W-:Y:S01]  /*f1a0*/  SHF.R.U32.HI R4, RZ, R18, R5 ;  /* 0x00000012ff047219 */ /* 0x000fe20000011605 */
[----:B------:R-:W-:-:S04]  /*f1b0*/  IMAD.MOV.U32 R18, RZ, RZ, 0x1 ;  /* 0x00000001ff127424 */ /* 0x000fc800078e00ff */
[----:B------:R-:W2:Y:S01]  /*f1c0*/  LDC R23, c[0x0][0x638] ;  /* 0x00018e00ff177b82 */ /* 0x000ea20000000800 */
[-CC-:B---3--:R-:W-:Y:S02]  /*f1d0*/  SHF.R.U64 R16, R15, R19.reuse, R4.reuse ;  /* 0x000000130f107219 */ /* 0x188fe40000001204 */
[-C--:B------:R-:W-:Y:S02]  /*f1e0*/  SHF.L.U32 R6, R6, R19.reuse, RZ ;  /* 0x0000001306067219 */ /* 0x080fe400000006ff */
[----:B------:R-:W-:Y:S01]  /*f1f0*/  SHF.R.U32.HI R5, RZ, R19, R4 ;  /* 0x00000013ff057219 */ /* 0x000fe20000011604 */
[----:B------:R-:W-:Y:S01]  /*f200*/  IMAD.MOV.U32 R4, RZ, RZ, R16 ;  /* 0x000000ffff047224 */ /* 0x000fe200078e0010 */
[----:B------:R-:W-:Y:S01]  /*f210*/  LOP3.LUT R24, RZ, R6, RZ, 0x33, !PT ;  /* 0x00000006ff187212 */ /* 0x000fe200078e33ff */
[----:B------:R-:W3:Y:S01]  /*f220*/  LDC R25, c[0x0][0x610] ;  /* 0x00018400ff197b82 */ /* 0x000ee20000000800 */
[----:B------:R-:W-:Y:S05]  /*f230*/  @!P0 BRA `(.L_x_303) ;  /* 0x0000000000288947 */ /* 0x000fea0003800000 */
        /* <DEDUP_REMOVED lines=10> */
.L_x_303:
[----:B-1----:R-:W-:Y:S01]  /*f2e0*/  SHF.R.U64 R4, R4, R22, R5 ;  /* 0x0000001604047219 */ /* 0x002fe20000001205 */
[----:B0-----:R-:W-:Y:S01]  /*f2f0*/  VIADD R7, R17, 0xffffffff ;  /* 0xffffffff11077836 */ /* 0x001fe20000000000 */
[----:B------:R-:W-:Y:S01]  /*f300*/  SHF.L.U32 R18, R18, R19, RZ ;  /* 0x0000001312127219 */ /* 0x000fe200000006ff */
[----:B------:R-:W-:Y:S01]  /*f310*/  @P4 IMAD R0, R11, R12, R2 ;  /* 0x0000000c0b004224 */ /* 0x000fe200078e0202 */
[----:B------:R-:W-:Y:S01]  /*f320*/  LOP3.LUT R3, R15, R24, RZ, 0xc0, !PT ;  /* 0x000000180f037212 */ /* 0x000fe200078ec0ff */
[----:B------:R-:W-:Y:S01]  /*f330*/  IMAD.MOV R5, RZ, RZ, -R4 ;  /* 0x000000ffff057224 */ /* 0x000fe200078e0a04 */
[----:B------:R-:W-:Y:S01]  /*f340*/  LOP3.LUT R7, R10, R7, RZ, 0xc0, !PT ;  /* 0x000000070a077212 */ /* 0x000fe200078ec0ff */
[----:B------:R-:W-:Y:S02]  /*f350*/  IMAD.MOV.U32 R6, RZ, RZ, R14 ;  /* 0x000000ffff067224 */ /* 0x000fe400078e000e */
[----:B------:R-:W-:Y:S02]  /*f360*/  IMAD R3, R18, R4, R3 ;  /* 0x0000000412037224 */ /* 0x000fe400078e0203 */
[----:B--2---:R-:W-:-:S02]  /*f370*/  IMAD R2, R5, R23, R16 ;  /* 0x0000001705027224 */ /* 0x004fc400078e0210 */
[----:B---3--:R-:W-:Y:S02]  /*f380*/  IMAD R0, R3, R25, R0 ;  /* 0x0000001903007224 */ /* 0x008fe400078e0200 */
[----:B------:R-:W-:Y:S02]  /*f390*/  IMAD R5, R2, R17, R7 ;  /* 0x0000001102057224 */ /* 0x000fe400078e0207 */
[----:B------:R-:W-:-:S03]  /*f3a0*/  IMAD.MOV.U32 R4, RZ, RZ, 0x1 ;  /* 0x00000001ff047424 */ /* 0x000fc600078e00ff */
[----:B------:R-:W-:Y:S02]  /*f3b0*/  SEL R7, R5, R0, !P4 ;  /* 0x0000000005077207 */ /* 0x000fe40006000000 */
[----:B------:R-:W-:-:S07]  /*f3c0*/  SEL R5, R0, R5, !P4 ;  /* 0x0000000500057207 */ /* 0x000fce0006000000 */
.L_x_301:
[----:B------:R-:W-:-:S08]  /*f3d0*/  NOP ;  /* 0x0000000000007918 */ /* 0x000fd00000000000 */
[----:B------:R-:W0:-:S00]  /*f3e0*/  USETMAXREG.DEALLOC.CTAPOOL 0x28 ;  /* 0x00000028000079c8 */ /* 0x000e0000080e0500 */
[----:B------:R-:W-:-:S13]  /*f3f0*/  ISETP.NE.AND P0, PT, RZ, UR8, PT ;  /* 0x00000008ff007c0c */ /* 0x000fda000bf05270 */
[----:B------:R-:W-:Y:S05]  /*f400*/  @P0 EXIT ;  /* 0x000000000000094d */ /* 0x000fea0003800000 */
[----:B0-----:R-:W-:Y:S01]  /*f410*/  LOP3.LUT P0, RZ, R4, 0xff, RZ, 0xc0, !PT ;  /* 0x000000ff04ff7812 */ /* 0x001fe2000780c0ff */
[----:B------:R-:W-:Y:S02]  /*f420*/  IMAD.MOV.U32 R0, RZ, RZ, 0x1 ;  /* 0x00000001ff007424 */ /* 0x000fe400078e00ff */
[----:B------:R-:W-:-:S10]  /*f430*/  IMAD.MOV.U32 R9, RZ, RZ, RZ ;  /* 0x000000ffff097224 */ /* 0x000fd400078e00ff */
[----:B------:R-:W-:Y:S05]  /*f440*/  @!P0 BRA `(.L_x_304) ;  /* 0x0000000c005c8947 */ /* 0x000fea0003800000 */
[----:B------:R-:W0:Y:S01]  /*f450*/  S2UR UR12, SR_CgaCtaId ;  /* 0x00000000000c79c3 */ /* 0x000e220000008800 */
[----:B------:R-:W-:Y:S01]  /*f460*/  ULDC UR4, c[0x0][0x28c] ;  /* 0x0000a30000047ab9 */ /* 0x000fe20000000800 */
[----:B------:R-:W-:Y:S01]  /*f470*/  ULDC UR6, c[0x0][0x658] ;  /* 0x0001960000067ab9 */ /* 0x000fe20000000800 */
[----:B------:R-:W-:Y:S01]  /*f480*/  UIADD3 UR10, UR4, 0x1f, URZ ;  /* 0x0000001f040a7890 */ /* 0x000fe2000fffe03f */
[----:B------:R-:W-:Y:S01]  /*f490*/  BSSY B0, `(.L_x_304) ;  /* 0x00000d2000007945 */ /* 0x000fe20003800000 */
[----:B------:R-:W-:Y:S01]  /*f4a0*/  UMOV UR7, 0xffffffff ;  /* 0xffffffff00077882 */ /* 0x000fe20000000000 */
[----:B------:R-:W-:Y:S01]  /*f4b0*/  ULDC UR5, c[0x0][0x600] ;  /* 0x0001800000057ab9 */ /* 0x000fe20000000800 */
[----:B------:R-:W-:Y:S01]  /*f4c0*/  UMOV UR9, 0x1 ;  /* 0x0000000100097882 */ /* 0x000fe20000000000 */
[----:B------:R-:W-:Y:S01]  /*f4d0*/  USHF.L.U32 UR7, UR7, UR6, URZ ;  /* 0x0000000607077299 */ /* 0x000fe2000800063f */
[----:B------:R-:W-:Y:S01]  /*f4e0*/  IMAD.MOV.U32 R11, RZ, RZ, 0x1 ;  /* 0x00000001ff0b7424 */ /* 0x000fe200078e00ff */
[----:B------:R-:W-:Y:S01]  /*f4f0*/  UIADD3 UR4, UR5, -0x1, URZ ;  /* 0xffffffff05047890 */ /* 0x000fe2000fffe03f */
[----:B------:R-:W-:Y:S01]  /*f500*/  IMAD.MOV.U32 R0, RZ, RZ, 0x1 ;  /* 0x00000001ff007424 */ /* 0x000fe200078e00ff */
[----:B------:R-:W-:Y:S01]  /*f510*/  USHF.R.S32.HI UR11, URZ, 0x1f, UR10 ;  /* 0x0000001f3f0b7899 */ /* 0x000fe2000801140a */
[----:B------:R-:W-:Y:S01]  /*f520*/  IMAD.MOV.U32 R9, RZ, RZ, RZ ;  /* 0x000000ffff097224 */ /* 0x000fe200078e00ff */
[----:B------:R-:W-:Y:S01]  /*f530*/  ULDC UR8, c[0x0][0xc] ;  /* 0x0000030000087ab9 */ /* 0x000fe20000000800 */
[----:B------:R-:W-:-:S02]  /*f540*/  USHF.L.U32 UR5, UR9, UR6, URZ ;  /* 0x0000000609057299 */ /* 0x000fc4000800063f */
[----:B------:R-:W-:Y:S01]  /*f550*/  ULEA.HI UR11, UR11, UR10, URZ, 0x5 ;  /* 0x0000000a0b0b7291 */ /* 0x000fe2000f8f283f */
[----:B------:R-:W-:Y:S01]  /*f560*/  ULDC UR9, c[0x0][0x10] ;  /* 0x0000040000097ab9 */ /* 0x000fe20000000800 */
[----:B------:R-:W-:Y:S02]  /*f570*/  ULOP3.LUT UR6, URZ, UR7, URZ, 0x33, !UPT ;  /* 0x000000073f067292 */ /* 0x000fe4000f8e333f */
[----:B------:R-:W-:Y:S01]  /*f580*/  UIMAD.WIDE.U32 UR8, UR8, UR9, URZ ;  /* 0x00000009080872a5 */ /* 0x000fe2000f8e003f */
[----:B------:R-:W-:Y:S01]  /*f590*/  ULDC UR7, c[0x0][0x14] ;  /* 0x0000050000077ab9 */ /* 0x000fe20000000800 */
[----:B------:R-:W-:Y:S01]  /*f5a0*/  USHF.R.S32.HI UR20, URZ, 0x5, UR11 ;  /* 0x000000053f147899 */ /* 0x000fe2000801140b */
[----:B0-----:R-:W-:Y:S01]  /*f5b0*/  IMAD.U32 R8, RZ, RZ, UR12 ;  /* 0x0000000cff087e24 */ /* 0x001fe2000f8e00ff */
[----:B------:R-:W-:Y:S02]  /*f5c0*/  UIMAD.WIDE.U32 UR24, UR8, UR7, URZ ;  /* 0x00000007081872a5 */ /* 0x000fe4000f8e003f */
[----:B------:R-:W-:-:S02]  /*f5d0*/  UIMAD UR18, UR9, UR7, URZ ;  /* 0x00000007091272a4 */ /* 0x000fc4000f8e023f */
[----:B------:R-:W-:Y:S02]  /*f5e0*/  ULOP3.LUT UR23, UR13, 0x2, URZ, 0xfc, !UPT ;  /* 0x000000020d177892 */ /* 0x000fe4000f8efc3f */
[----:B------:R-:W-:Y:S02]  /*f5f0*/  UIADD3 UR18, UR25, UR18, URZ ;  /* 0x0000001219127290 */ /* 0x000fe4000fffe03f */
[----:B------:R-:W-:Y:S01]  /*f600*/  UIADD3 UR28, UR20, 0x1, URZ ;  /* 0x00000001141c7890 */ /* 0x000fe2000fffe03f */
[----:B------:R-:W-:-:S11]  /*f610*/  ULDC.64 UR26, c[0x0][0x198] ;  /* 0x00006600001a7ab9 */ /* 0x000fd60000000a00 */
.L_x_315:
[----:B------:R-:W-:-:S03]  /*f620*/  UMOV UR7, 0xffffffff ;  /* 0xffffffff00077882 */ /* 0x000fc60000000000 */
[----:B------:R-:W-:Y:S05]  /*f630*/  BRA.DIV UR7, `(.L_x_305) ;  /* 0x0000001607d47947 */ /* 0x000fea000b800000 */
[----:B------:R-:W-:-:S13]  /*f640*/  ELECT P0, URZ, PT ;  /* 0x00000000003f782f */ /* 0x000fda0003800000 */
.L_x_340:
[----:B------:R-:W0:Y:S01]  /*f650*/  LDC R2, c[0x0][0x28c] ;  /* 0x0000a300ff027b82 */ /* 0x000e220000000800 */
[----:B------:R-:W-:Y:S01]  /*f660*/  BSSY B1, `(.L_x_306) ;  /* 0x000003c000017945 */ /* 0x000fe20003800000 */
[----:B0-----:R-:W-:-:S13]  /*f670*/  ISETP.LT.OR P0, PT, R2, 0x1, !P0 ;  /* 0x000000010200780c */ /* 0x001fda0004701670 */
[----:B------:R-:W-:Y:S05]  /*f680*/  @P0 BRA `(.L_x_307) ;  /* 0x0000000000e40947 */ /* 0x000fea0003800000 */
[----:B------:R-:W-:Y:S02]  /*f690*/  IMAD R5, R5, 0x2, R8 ;  /* 0x0000000205057824 */ /* 0x000fe400078e0208 */
[----:B------:R-:W-:Y:S02]  /*f6a0*/  IMAD.SHL.U32 R10, R7, 0x80, RZ ;  /* 0x00000080070a7824 */ /* 0x000fe400078e00ff */
[----:B------:R-:W-:Y:S02]  /*f6b0*/  IMAD.MOV.U32 R14, RZ, RZ, RZ ;  /* 0x000000ffff0e7224 */ /* 0x000fe400078e00ff */
[----:B------:R-:W-:Y:S02]  /*f6c0*/  IMAD.U32 R15, RZ, RZ, UR28 ;  /* 0x0000001cff0f7e24 */ /* 0x000fe4000f8e00ff */
[----:B------:R-:W-:Y:S02]  /*f6d0*/  IMAD.MOV.U32 R2, RZ, RZ, R0 ;  /* 0x000000ffff027224 */ /* 0x000fe400078e0000 */
[----:B------:R-:W-:-:S02]  /*f6e0*/  IMAD.MOV.U32 R3, RZ, RZ, R9 ;  /* 0x000000ffff037224 */ /* 0x000fc400078e0009 */
[----:B------:R-:W-:-:S07]  /*f6f0*/  IMAD.SHL.U32 R7, R5, 0x80, RZ ;  /* 0x0000008005077824 */ /* 0x000fce00078e00ff */
.L_x_310:
[----:B------:R-:W0:Y:S01]  /*f700*/  S2UR UR7, SR_CgaCtaId ;  /* 0x00000000000779c3 */ /* 0x000e220000008800 */
[----:B------:R-:W1:Y:S01]  /*f710*/  S2R R16, SR_TID.X ;  /* 0x0000000000107919 */ /* 0x000e620000002100 */
[----:B------:R-:W-:Y:S02]  /*f720*/  MOV R5, 0x400 ;  /* 0x0000040000057802 */ /* 0x000fe40000000f00 */
[----:B------:R-:W-:Y:S01]  /*f730*/  SHF.L.U32 R4, R2, 0x1f, RZ ;  /* 0x0000001f02047819 */ /* 0x000fe200000006ff */
[----:B0-----:R-:W-:-:S05]  /*f740*/  IMAD.U32 R8, RZ, RZ, UR7 ;  /* 0x00000007ff087e24 */ /* 0x001fca000f8e00ff */
[----:B------:R-:W-:Y:S02]  /*f750*/  LEA R12, R8, R5, 0x18 ;  /* 0x00000005080c7211 */ /* 0x000fe400078ec0ff */
[----:B-1----:R-:W-:-:S03]  /*f760*/  LOP3.LUT P1, RZ, R16, 0x7f, RZ, 0xc0, !PT ;  /* 0x0000007f10ff7812 */ /* 0x002fc6000782c0ff */
[----:B------:R-:W-:-:S04]  /*f770*/  IMAD R13, R3, 0x8, R12 ;  /* 0x00000008030d7824 */ /* 0x000fc800078e020c */
[----:B------:R-:W0:Y:S06]  /*f780*/  SYNCS.PHASECHK.TRANS64.TRYWAIT P0, [R13+URZ+0x90], R4 ;  /* 0x000090040d0075a7 */ /* 0x000e2c000800017f */
[----:B------:R-:W1:Y:S01]  /*f790*/  @!P1 LDC R5, c[0x0][0x500] ;  /* 0x00014000ff059b82 */ /* 0x000e620000000800 */
[----:B0-----:R-:W-:Y:S05]  /*f7a0*/  @!P0 BRA `(.L_x_308) ;  /* 0x0000001400988947 */ /* 0x001fea0003800000 */
.L_x_341:
[----:B------:R-:W-:Y:S01]  /*f7b0*/  UPRMT UR7, UR23, 0x9910, URZ ;  /* 0x0000991017077896 */ /* 0x000fe2000800003f */
[----:B-1----:R1:W-:Y:S03]  /*f7c0*/  @!P1 SYNCS.ARRIVE.TRANS64 RZ, [R13+URZ], R5 ;  /* 0x000000050dff99a7 */ /* 0x0023e6000800003f */
[----:B------:R-:W-:-:S06]  /*f7d0*/  UISETP.NE.AND UP0, UPT, UR7, 0x2, UPT ;  /* 0x000000020700788c */ /* 0x000fcc000bf05270 */
[----:B------:R-:W-:-:S13]  /*f7e0*/  PLOP3.LUT P0, PT, PT, PT, UP0, 0x80, 0x0 ;  /* 0x000000000000781c */ /* 0x000fda0003f0f008 */
[----:B-1----:R-:W-:Y:S05]  /*f7f0*/  @P0 BRA `(.L_x_309) ;  /* 0x0000000000040947 */ /* 0x002fea0003800000 */
[----:B------:R-:W-:Y:S01]  /*f800*/  BPT.TRAP 0x1 ;  /* 0x000000040000795c */ /* 0x000fe20000300000 */
.L_x_309:
[----:B0-----:R-:W-:Y:S01]  /*f810*/  IMAD R4, R3, 0x2, R8 ;  /* 0x0000000203047824 */ /* 0x001fe200078e0208 */
[----:B------:R-:W-:Y:S01]  /*f820*/  R2UR UR9, R13 ;  /* 0x000000000d0972ca */ /* 0x000fe200000e0000 */
[----:B------:R-:W-:Y:S01]  /*f830*/  VIADD R15, R15, 0xffffffff ;  /* 0xffffffff0f0f7836 */ /* 0x000fe20000000000 */
[----:B------:R-:W-:Y:S01]  /*f840*/  UIADD3 UR14, UP0, UR26, 0xf0, URZ ;  /* 0x000000f01a0e7890 */ /* 0x000fe2000ff1e03f */
[--C-:B------:R-:W-:Y:S01]  /*f850*/  IMAD.U32 R4, R4, 0x1000, R12.reuse ;  /* 0x0000100004047824 */ /* 0x100fe200078e000c */
[----:B------:R-:W-:Y:S01]  /*f860*/  R2UR UR11, R7 ;  /* 0x00000000070b72ca */ /* 0x000fe200000e0000 */
[C---:B------:R-:W-:Y:S01]  /*f870*/  IMAD R12, R3.reuse, 0x1000, R12 ;  /* 0x00001000030c7824 */ /* 0x040fe200078e020c */
[----:B------:R-:W-:Y:S01]  /*f880*/  R2UR UR10, R14 ;  /* 0x000000000e0a72ca */ /* 0x000fe200000e0000 */
[----:B------:R-:W-:Y:S01]  /*f890*/  UIADD3 UR30, UP1, UR26, 0x1f0, URZ ;  /* 0x000001f01a1e7890 */ /* 0x000fe2000ff3e03f */
[----:B------:R-:W-:Y:S01]  /*f8a0*/  R2UR UR7, R4 ;  /* 0x00000000040772ca */ /* 0x000fe200000e0000 */
[----:B------:R-:W-:Y:S01]  /*f8b0*/  UIADD3.X UR15, URZ, UR27, URZ, UP0, !UPT ;  /* 0x0000001b3f0f7290 */ /* 0x000fe200087fe43f */
[----:B------:R-:W-:Y:S01]  /*f8c0*/  R2UR UR8, R12 ;  /* 0x000000000c0872ca */ /* 0x000fe200000e0000 */
[----:B------:R-:W-:Y:S01]  /*f8d0*/  VIADD R3, R3, 0x1 ;  /* 0x0000000103037836 */ /* 0x000fe20000000000 */
[----:B------:R-:W-:Y:S01]  /*f8e0*/  R2UR UR12, R6 ;  /* 0x00000000060c72ca */ /* 0x000fe200000e0000 */
[----:B------:R-:W-:Y:S01]  /*f8f0*/  UIADD3.X UR31, URZ, UR27, URZ, UP1, !UPT ;  /* 0x0000001b3f1f7290 */ /* 0x000fe20008ffe43f */
[----:B------:R-:W-:Y:S01]  /*f900*/  R2UR UR21, R10 ;  /* 0x000000000a1572ca */ /* 0x000fe200000e0000 */
[----:B------:R-:W-:Y:S01]  /*f910*/  UMOV UR22, 0x30000 ;  /* 0x0003000000167882 */ /* 0x000fe20000000000 */
[----:B------:R-:W-:Y:S01]  /*f920*/  ISETP.GT.AND P1, PT, R15, 0x1, PT ;  /* 0x000000010f00780c */ /* 0x000fe20003f24270 */
[----:B------:R-:W-:Y:S01]  /*f930*/  UMOV UR16, 0x0 ;  /* 0x0000000000107882 */ /* 0x000fe20000000000 */
[----:B------:R-:W-:Y:S01]  /*f940*/  UMOV UR17, 0x10000000 ;  /* 0x1000000000117882 */ /* 0x000fe20000000000 */
[----:B------:R-:W-:Y:S01]  /*f950*/  ISETP.NE.AND P0, PT, R3, 0x12, PT ;  /* 0x000000120300780c */ /* 0x000fe20003f05270 */
[----:B------:R-:W-:Y:S01]  /*f960*/  VIADD R14, R14, 0x20 ;  /* 0x000000200e0e7836 */ /* 0x000fe20000000000 */
[----:B------:R-:W-:-:S02]  /*f970*/  UIADD3 UR7, UR7, 0x200, URZ ;  /* 0x0000020007077890 */ /* 0x000fc4000fffe03f */
[----:B------:R-:W-:Y:S01]  /*f980*/  UIADD3 UR19, UR8, 0x24200, URZ ;  /* 0x0002420008137890 */ /* 0x000fe2000fffe03f */
[----:B------:R-:W-:Y:S02]  /*f990*/  SEL R5, RZ, 0x1, P0 ;  /* 0x00000001ff057807 */ /* 0x000fe40000000000 */
[----:B------:R-:W-:Y:S02]  /*f9a0*/  SEL R3, R3, RZ, P0 ;  /* 0x000000ff03037207 */ /* 0x000fe40000000000 */
[----:B------:R-:W-:Y:S01]  /*f9b0*/  UMOV UR8, UR7 ;  /* 0x0000000700087c82 */ /* 0x000fe20008000000 */
[----:B------:R-:W-:Y:S01]  /*f9c0*/  LOP3.LUT R2, R2, R5, RZ, 0x3c, !PT ;  /* 0x0000000502027212 */ /* 0x000fe200078e3cff */
[----:B------:R0:W-:Y:S02]  /*f9d0*/  UTMALDG.3D.MULTICAST [UR8], [UR14], UR22, desc[UR16] ;  /* 0x000010080e0073b4 */ /* 0x0001e40008011816 */
[----:B0-----:R-:W-:Y:S01]  /*f9e0*/  UMOV UR8, UR19 ;  /* 0x0000001300087c82 */ /* 0x001fe20008000000 */
[----:B------:R-:W-:-:S02]  /*f9f0*/  UMOV UR11, UR21 ;  /* 0x00000015000b7c82 */ /* 0x000fc40008000000 */
[----:B------:R0:W-:Y:S02]  /*fa00*/  UTMALDG.3D [UR8], [UR30], desc[UR16] ;  /* 0x000010081e0075b4 */ /* 0x0001e40008011000 */
[----:B0-----:R-:W-:Y:S05]  /*fa10*/  @P1 BRA `(.L_x_310) ;  /* 0xfffffffc00381947 */ /* 0x001fea000383ffff */
.L_x_307:
[----:B------:R-:W-:Y:S05]  /*fa20*/  BSYNC B1 ;  /* 0x0000000000017941 */ /* 0x000fea0003800000 */
.L_x_306:
[----:B------:R-:W2:Y:S01]  /*fa30*/  LDL.LU R17, [R1+0x7c] ;  /* 0x00007c0001117983 */ /* 0x000ea20000300800 */
[----:B------:R-:W-:Y:S01]  /*fa40*/  LOP3.LUT P1, RZ, R11, 0xff, RZ, 0xc0, !PT ;  /* 0x000000ff0bff7812 */ /* 0x000fe2000782c0ff */
[----:B------:R-:W-:Y:S01]  /*fa50*/  VIADD R4, R9, UR20 ;  /* 0x0000001409047c36 */ /* 0x000fe20008000000 */
[----:B------:R-:W-:Y:S01]  /*fa60*/  ULDC.64 UR8, c[0x0][0x650] ;  /* 0x0001940000087ab9 */ /* 0x000fe20000000a00 */
[----:B------:R-:W3:Y:S01]  /*fa70*/  LDL.LU R16, [R1+0x80] ;  /* 0x0000800001107983 */ /* 0x000ee20000300800 */
[----:B------:R-:W-:Y:S01]  /*fa80*/  IMAD.U32 R6, RZ, RZ, UR20 ;  /* 0x00000014ff067e24 */ /* 0x000fe2000f8e00ff */
[----:B------:R-:W-:Y:S01]  /*fa90*/  UISETP.GE.U32.AND UP0, UPT, UR20, 0x12, UPT ;  /* 0x000000121400788c */ /* 0x000fe2000bf06070 */
[----:B------:R-:W-:Y:S01]  /*faa0*/  ISETP.GT.U32.AND P0, PT, R4, 0x11, PT ;  /* 0x000000110400780c */ /* 0x000fe20003f04070 */
[----:B------:R-:W-:Y:S01]  /*fab0*/  BSSY B1, `(.L_x_311) ;  /* 0x000006d000017945 */ /* 0x000fe20003800000 */
[----:B------:R-:W-:Y:S01]  /*fac0*/  IMAD.MOV.U32 R7, RZ, RZ, -0x1 ;  /* 0xffffffffff077424 */ /* 0x000fe200078e00ff */
[----:B------:R-:W-:-:S02]  /*fad0*/  PRMT R11, RZ, 0x7610, R11 ;  /* 0x00007610ff0b7816 */ /* 0x000fc4000000000b */
[----:B------:R-:W-:Y:S01]  /*fae0*/  ISETP.LT.U32.AND P0, PT, R6, 0x12, P0 ;  /* 0x000000120600780c */ /* 0x000fe20000701070 */
[----:B------:R-:W-:Y:S01]  /*faf0*/  IMAD.MOV.U32 R6, RZ, RZ, -0x1 ;  /* 0xffffffffff067424 */ /* 0x000fe200078e00ff */
[----:B------:R-:W0:Y:S01]  /*fb00*/  @P1 S2R R8, SR_CgaCtaId ;  /* 0x0000000000081919 */ /* 0x000e220000008800 */
[----:B------:R-:W-:Y:S02]  /*fb10*/  @P1 MOV R3, 0x400 ;  /* 0x0000040000031802 */ /* 0x000fe40000000f00 */
[----:B------:R-:W-:Y:S02]  /*fb20*/  PLOP3.LUT P2, PT, PT, PT, UP0, 0x80, 0x0 ;  /* 0x000000000000781c */ /* 0x000fe40003f4f008 */
[----:B0-----:R-:W-:Y:S01]  /*fb30*/  @P1 LEA R5, R8, R3, 0x18 ;  /* 0x0000000308051211 */ /* 0x001fe200078ec0ff */
[----:B------:R-:W-:-:S03]  /*fb40*/  IMAD.WIDE.U32 R2, R4, 0x38e38e39, RZ ;  /* 0x38e38e3904027825 */ /* 0x000fc600078e00ff */
[----:B------:R0:W-:Y:S01]  /*fb50*/  @P1 SYNCS.ARRIVE.TRANS64.A1T0 RZ, [R5+URZ+0x138], RZ ;  /* 0x000138ff05ff19a7 */ /* 0x0001e2000810003f */
[----:B------:R-:W-:Y:S02]  /*fb60*/  PRMT R2, RZ, 0x7610, R2 ;  /* 0x00007610ff027816 */ /* 0x000fe40000000002 */
[----:B0-----:R-:W-:Y:S02]  /*fb70*/  SHF.R.U32.HI R5, RZ, 0x2, R3 ;  /* 0x00000002ff057819 */ /* 0x001fe40000011603 */
[----:B------:R-:W-:-:S03]  /*fb80*/  SEL R3, RZ, 0x1, !P0 ;  /* 0x00000001ff037807 */ /* 0x000fc60004000000 */
[----:B------:R-:W-:Y:S01]  /*fb90*/  IMAD R9, R5, -0x12, R4 ;  /* 0xffffffee05097824 */ /* 0x000fe200078e0204 */
[----:B------:R-:W-:-:S04]  /*fba0*/  LOP3.LUT R0, R0, R3, RZ, 0x3c, !PT ;  /* 0x0000000300007212 */ /* 0x000fc800078e3cff */
[----:B------:R-:W-:Y:S01]  /*fbb0*/  @P2 LOP3.LUT R0, R0, 0x1, R5, 0x78, !PT ;  /* 0x0000000100002812 */ /* 0x000fe200078e7805 */
[----:B------:R-:W-:Y:S01]  /*fbc0*/  IMAD.MOV.U32 R5, RZ, RZ, -0x1 ;  /* 0xffffffffff057424 */ /* 0x000fe200078e00ff */
[----:B---3--:R-:W-:-:S04]  /*fbd0*/  IADD3 R16, P1, R16, UR24, RZ ;  /* 0x0000001810107c10 */ /* 0x008fc8000ff3e0ff */
[----:B--2---:R-:W-:Y:S01]  /*fbe0*/  IADD3.X R17, R17, UR18, RZ, P1, !PT ;  /* 0x0000001211117c10 */ /* 0x004fe20008ffe4ff */
[----:B------:R0:W-:Y:S01]  /*fbf0*/  STL [R1+0x80], R16 ;  /* 0x0000801001007387 */ /* 0x0001e20000100800 */
[----:B------:R-:W-:-:S03]  /*fc00*/  ISETP.GE.U32.AND P0, PT, R16, UR8, PT ;  /* 0x0000000810007c0c */ /* 0x000fc6000bf06070 */
[----:B------:R0:W-:Y:S01]  /*fc10*/  STL [R1+0x7c], R17 ;  /* 0x00007c1101007387 */ /* 0x0001e20000100800 */
[----:B------:R-:W-:-:S13]  /*fc20*/  ISETP.GE.U32.AND.EX P0, PT, R17, UR9, PT, P0 ;  /* 0x0000000911007c0c */ /* 0x000fda000bf06100 */
[----:B0-----:R-:W-:Y:S05]  /*fc30*/  @P0 BRA `(.L_x_312) ;  /* 0x0000000400500947 */ /* 0x001fea0003800000 */
[----:B------:R-:W-:Y:S01]  /*fc40*/  ULDC.64 UR8, c[0x0][0x628] ;  /* 0x00018a0000087ab9 */ /* 0x000fe20000000a00 */
[----:B------:R-:W0:Y:S01]  /*fc50*/  S2R R12, SR_CTAID.X ;  /* 0x00000000000c7919 */ /* 0x000e220000002500 */
[----:B------:R-:W-:Y:S01]  /*fc60*/  ISETP.NE.U32.AND P0, PT, RZ, UR8, PT ;  /* 0x00000008ff007c0c */ /* 0x000fe2000bf05070 */
[----:B------:R-:W-:Y:S01]  /*fc70*/  ULDC UR10, c[0x0][0x630] ;  /* 0x00018c00000a7ab9 */ /* 0x000fe20000000800 */
[----:B------:R-:W-:Y:S01]  /*fc80*/  IMAD.MOV.U32 R2, RZ, RZ, R16 ;  /* 0x000000ffff027224 */ /* 0x000fe200078e0010 */
[----:B------:R-:W1:Y:S01]  /*fc90*/  S2R R10, SR_CTAID.Y ;  /* 0x00000000000a7919 */ /* 0x000e620000002600 */
[----:B------:R-:W-:Y:S01]  /*fca0*/  ISETP.NE.AND.EX P0, PT, RZ, UR9, PT, P0 ;  /* 0x00000009ff007c0c */ /* 0x000fe2000bf05300 */
[----:B------:R-:W-:-:S12]  /*fcb0*/  IMAD.MOV.U32 R3, RZ, RZ, R17 ;  /* 0x000000ffff037224 */ /* 0x000fd800078e0011 */
[----:B------:R-:W-:Y:S05]  /*fcc0*/  @!P0 BRA `(.L_x_313) ;  /* 0x0000000000288947 */ /* 0x000fea0003800000 */
[----:B------:R-:W-:Y:S02]  /*fcd0*/  ULDC UR7, c[0x0][0x634] ;  /* 0x00018d0000077ab9 */ /* 0x000fe40000000800 */
[----:B------:R-:W-:-:S05]  /*fce0*/  IADD3 R7, P0, R16, UR7, RZ ;  /* 0x0000000710077c10 */ /* 0x000fca000ff1e0ff */
[----:B------:R-:W-:-:S04]  /*fcf0*/  IMAD.X R13, RZ, RZ, R17, P0 ;  /* 0x000000ffff0d7224 */ /* 0x000fc800000e0611 */
[----:B------:R-:W-:-:S04]  /*fd00*/  IMAD.WIDE.U32 R4, R13, UR8, RZ ;  /* 0x000000080d047c25 */ /* 0x000fc8000f8e00ff */
[----:B------:R-:W-:-:S04]  /*fd10*/  IMAD.WIDE.U32 R4, P0, R7, UR9, R4 ;  /* 0x0000000907047c25 */ /* 0x000fc8000f800004 */
[----:B------:R-:W-:-:S04]  /*fd20*/  IMAD.WIDE.U32 R6, R7, UR8, RZ ;  /* 0x0000000807067c25 */ /* 0x000fc8000f8e00ff */
[----:B------:R-:W-:Y:S01]  /*fd30*/  IMAD.X R3, RZ, RZ, RZ, P0 ;  /* 0x000000ffff037224 */ /* 0x000fe200000e06ff */
[----:B------:R-:W-:Y:S01]  /*fd40*/  IADD3 RZ, P0, R7, R4, RZ ;  /* 0x0000000407ff7210 */ /* 0x000fe20007f1e0ff */
[----:B------:R-:W-:-:S04]  /*fd50*/  IMAD.MOV.U32 R2, RZ, RZ, R5 ;  /* 0x000000ffff027224 */ /* 0x000fc800078e0005 */
[----:B------:R-:W-:-:S08]  /*fd60*/  IMAD.WIDE.U32.X R2, R13, UR9, R2, P0 ;  /* 0x000000090d027c25 */ /* 0x000fd000080e0402 */
.L_x_313:
[--C-:B------:R-:W-:Y:S01]  /*fd70*/  SHF.R.U64 R6, R2, UR10, R3.reuse ;  /* 0x0000000a02067c19 */ /* 0x100fe20008001203 */
[----:B------:R-:W-:Y:S01]  /*fd80*/  ULDC.64 UR8, c[0x0][0x620] ;  /* 0x0001880000087ab9 */ /* 0x000fe20000000a00 */
[----:B------:R-:W-:Y:S01]  /*fd90*/  SHF.R.U32.HI R2, RZ, UR10, R3 ;  /* 0x0000000aff027c19 */ /* 0x000fe20008011603 */
[----:B------:R-:W-:Y:S01]  /*fda0*/  IMAD.MOV.U32 R3, RZ, RZ, R17 ;  /* 0x000000ffff037224 */ /* 0x000fe200078e0011 */
[----:B------:R-:W-:Y:S01]  /*fdb0*/  IADD3 R5, P0, RZ, -R6, RZ ;  /* 0x80000006ff057210 */ /* 0x000fe20007f1e0ff */
[----:B------:R-:W-:Y:S01]  /*fdc0*/  ULDC UR7, c[0x0][0x150] ;  /* 0x0000540000077ab9 */ /* 0x000fe20000000800 */
[----:B0-----:R-:W-:Y:S01]  /*fdd0*/  I2FP.F32.U32 R7, R12 ;  /* 0x0000000c00077245 */ /* 0x001fe20000201000 */
[----:B------:R-:W0:Y:S01]  /*fde0*/  LDC R19, c[0x0][0x144] ;  /* 0x00005100ff137b82 */ /* 0x000e220000000800 */
[----:B------:R-:W-:Y:S01]  /*fdf0*/  ULDC.64 UR10, c[0x0][0x640] ;  /* 0x00019000000a7ab9 */ /* 0x000fe20000000a00 */
[----:B------:R-:W-:Y:S01]  /*fe00*/  IMAD.X R2, RZ, RZ, ~R2, P0 ;  /* 0x000000ffff027224 */ /* 0x000fe200000e0e02 */
[----:B------:R-:W-:-:S03]  /*fe10*/  ISETP.NE.U32.AND P0, PT, RZ, UR10, PT ;  /* 0x0000000aff007c0c */ /* 0x000fc6000bf05070 */
[----:B------:R-:W-:Y:S01]  /*fe20*/  IMAD R4, R2, UR8, RZ ;  /* 0x0000000802047c24 */ /* 0x000fe2000f8e02ff */
[----:B------:R-:W-:Y:S01]  /*fe30*/  ISETP.NE.AND.EX P0, PT, RZ, UR11, PT, P0 ;  /* 0x0000000bff007c0c */ /* 0x000fe2000bf05300 */
[----:B------:R-:W-:Y:S01]  /*fe40*/  IMAD.MOV.U32 R2, RZ, RZ, R16 ;  /* 0x000000ffff027224 */ /* 0x000fe200078e0010 */
[----:B------:R-:W2:Y:S03]  /*fe50*/  LDC R13, c[0x0][0x148] ;  /* 0x00005200ff0d7b82 */ /* 0x000ea60000000800 */
[----:B------:R-:W-:Y:S01]  /*fe60*/  IMAD.WIDE.U32 R2, R5, UR8, R2 ;  /* 0x0000000805027c25 */ /* 0x000fe2000f8e0002 */
[----:B------:R-:W-:-:S03]  /*fe70*/  ULDC UR8, c[0x0][0x154] ;  /* 0x0000550000087ab9 */ /* 0x000fc60000000800 */
[----:B------:R-:W-:Y:S02]  /*fe80*/  IMAD R5, R5, UR9, R4 ;  /* 0x0000000905057c24 */ /* 0x000fe4000f8e0204 */
[----:B------:R-:W-:Y:S01]  /*fe90*/  FMUL R4, R7, UR7 ;  /* 0x0000000707047c20 */ /* 0x000fe20008400000 */
[----:B------:R-:W-:Y:S01]  /*fea0*/  ULDC UR7, c[0x0][0x618] ;  /* 0x0001860000077ab9 */ /* 0x000fe20000000800 */
[----:B------:R-:W-:Y:S01]  /*feb0*/  ULDC UR9, c[0x0][0x608] ;  /* 0x0001820000097ab9 */ /* 0x000fe20000000800 */
[----:B------:R-:W-:-:S03]  /*fec0*/  IMAD.IADD R3, R3, 0x1, R5 ;  /* 0x0000000103037824 */ /* 0x000fc600078e0205 */
[----:B------:R-:W3:Y:S02]  /*fed0*/  F2I.U32.TRUNC.NTZ R4, R4 ;  /* 0x0000000400047305 */ /* 0x000ee4000020f000 */
[----:B------:R-:W-:Y:S02]  /*fee0*/  SHF.R.U64 R7, R2, UR7, R3 ;  /* 0x0000000702077c19 */ /* 0x000fe40008001203 */
[----:B-1----:R-:W-:-:S05]  /*fef0*/  I2FP.F32.U32 R2, R10 ;  /* 0x0000000a00027245 */ /* 0x002fca0000201000 */
[----:B------:R-:W-:Y:S01]  /*ff00*/  FMUL R5, R2, UR8 ;  /* 0x0000000802057c20 */ /* 0x000fe20008400000 */
[----:B------:R-:W-:Y:S01]  /*ff10*/  SHF.R.U32.HI R2, RZ, UR7, R3 ;  /* 0x00000007ff027c19 */ /* 0x000fe20008011603 */
[----:B------:R-:W-:Y:S02]  /*ff20*/  ULDC UR7, c[0x0][0x658] ;  /* 0x0001960000077ab9 */ /* 0x000fe40000000800 */
[----:B------:R1:W4:Y:S01]  /*ff30*/  F2I.U32.TRUNC.NTZ R16, R5 ;  /* 0x0000000500107305 */ /* 0x000322000020f000 */
[----:B------:R-:W-:Y:S01]  /*ff40*/  SHF.R.U64 R15, R7, UR9, R2 ;  /* 0x00000009070f7c19 */ /* 0x000fe20008001202 */
[----:B---3--:R-:W-:Y:S01]  /*ff50*/  IMAD.MOV R4, RZ, RZ, -R4 ;  /* 0x000000ffff047224 */ /* 0x008fe200078e0a04 */
[----:B------:R-:W-:-:S03]  /*ff60*/  SHF.R.U32.HI R2, RZ, UR9, R2 ;  /* 0x00000009ff027c19 */ /* 0x000fc60008011602 */
[----:B0-----:R-:W-:Y:S01]  /*ff70*/  IMAD R12, R19, R4, R12 ;  /* 0x00000004130c7224 */ /* 0x001fe200078e020c */
[--C-:B------:R-:W-:Y:S02]  /*ff80*/  SHF.R.U64 R14, R15, UR7, R2.reuse ;  /* 0x000000070f0e7c19 */ /* 0x100fe40008001202 */
[----:B------:R-:W-:-:S03]  /*ff90*/  SHF.R.U32.HI R17, RZ, UR7, R2 ;  /* 0x00000007ff117c19 */ /* 0x000fc60008011602 */
[----:B------:R-:W-:Y:S02]  /*ffa0*/  IMAD.MOV.U32 R2, RZ, RZ, R14 ;  /* 0x000000ffff027224 */ /* 0x000fe400078e000e */
[----:B------:R-:W-:Y:S01]  /*ffb0*/  IMAD.MOV.U32 R3, RZ, RZ, R17 ;  /* 0x000000ffff037224 */ /* 0x000fe200078e0011 */
[----:B-12-4-:R-:W-:Y:S06]  /*ffc0*/  @!P0 BRA `(.L_x_314) ;  /* 0x0000000000288947 */ /* 0x016fec0003800000 */
[----:B------:R-:W-:Y:S02]  /*ffd0*/  ULDC UR7, c[0x0][0x64c] ;  /* 0x0001930000077ab9 */ /* 0x000fe40000000800 */
[----:B------:R-:W-:-:S05]  /*ffe0*/  IADD3 R3, P0, R14, UR7, RZ ;  /* 0x000000070e037c10 */ /* 0x000fca000ff1e0ff */
[----:B------:R-:W-:-:S04]  /*fff0*/  IMAD.X R17, RZ, RZ, R17, P0 ;  /* 0x000000ffff117224 */ /* 0x000fc800000e0611 */
[----:B------:R-:W-:-:S04]  /*10000*/  IMAD.WIDE.U32 R4, R17, UR10, RZ ;  /* 0x0000000a11047c25 */ /* 0x000fc8000f8e00ff */
[----:B------:R-:W-:-:S04]  /*10010*/  IMAD.WIDE.U32 R4, P0, R3, UR11, R4 ;  /* 0x0000000b03047c25 */ /* 0x000fc8000f800004 */
[----:B------:R-:W-:-:S04]  /*10020*/  IMAD.WIDE.U32 R2, R3, UR10, RZ ;  /* 0x0000000a03027c25 */ /* 0x000fc8000f8e00ff */
[----:B------:R-:W-:Y:S01]  /*10030*/  IMAD.MOV.U32 R2, RZ, RZ, R5 ;  /* 0x000000ffff027224 */ /* 0x000fe200078e0005 */
[----:B------:R-:W-:Y:S01]  /*10040*/  IADD3 RZ, P1, R3, R4, RZ ;  /* 0x0000000403ff7210 */ /* 0x000fe20007f3e0ff */
[----:B------:R-:W-:-:S04]  /*10050*/  IMAD.X R3, RZ, RZ, RZ, P0 ;  /* 0x000000ffff037224 */ /* 0x000fc800000e06ff */
[----:B------:R-:W-:-:S08]  /*10060*/  IMAD.WIDE.U32.X R2, R17, UR11, R2, P1 ;  /* 0x0000000b11027c25 */ /* 0x000fd000088e0402 */
.L_x_314:
[----:B------:R-:W-:Y:S01]  /*10070*/  ULDC UR7, c[0x0][0x648] ;  /* 0x0001920000077ab9 */ /* 0x000fe20000000800 */
[----:B------:R-:W-:Y:S01]  /*10080*/  LOP3.LUT R15, R15, UR6, RZ, 0xc0, !PT ;  /* 0x000000060f0f7c12 */ /* 0x000fe2000f8ec0ff */
[----:B------:R-:W-:Y:S01]  /*10090*/  IMAD.MOV R16, RZ, RZ, -R16 ;  /* 0x000000ffff107224 */ /* 0x000fe200078e0a10 */
[----:B------:R-:W-:Y:S01]  /*100a0*/  SHF.R.U64 R2, R2, UR7, R3 ;  /* 0x0000000702027c19 */ /* 0x000fe20008001203 */
[----:B------:R-:W-:Y:S01]  /*100b0*/  ULDC UR7, c[0x0][0x638] ;  /* 0x00018e0000077ab9 */ /* 0x000fe20000000800 */
[----:B------:R-:W-:Y:S01]  /*100c0*/  LOP3.LUT R7, R7, UR4, RZ, 0xc0, !PT ;  /* 0x0000000407077c12 */ /* 0x000fe2000f8ec0ff */
[----:B------:R-:W-:Y:S01]  /*100d0*/  @P4 IMAD R12, R13, R16, R10 ;  /* 0x000000100d0c4224 */ /* 0x000fe200078e020a */
[----:B------:R-:W-:Y:S01]  /*100e0*/  ULDC UR8, c[0x0][0x610] ;  /* 0x0001840000087ab9 */ /* 0x000fe20000000800 */
[----:B------:R-:W-:Y:S02]  /*100f0*/  IMAD.MOV R3, RZ, RZ, -R2 ;  /* 0x000000ffff037224 */ /* 0x000fe400078e0a02 */
[----:B------:R-:W-:-:S02]  /*10100*/  IMAD R5, R2, UR5, R15 ;  /* 0x0000000502057c24 */ /* 0x000fc4000f8e020f */
[----:B------:R-:W-:Y:S01]  /*10110*/  IMAD R14, R3, UR7, R14 ;  /* 0x00000007030e7c24 */ /* 0x000fe2000f8e020e */
[----:B------:R-:W-:Y:S01]  /*10120*/  ULDC UR7, c[0x0][0x600] ;  /* 0x0001800000077ab9 */ /* 0x000fe20000000800 */
[----:B------:R-:W-:Y:S02]  /*10130*/  IMAD R5, R5, UR8, R12 ;  /* 0x0000000805057c24 */ /* 0x000fe4000f8e020c */
[----:B------:R-:W-:Y:S02]  /*10140*/  IMAD R14, R14, UR7, R7 ;  /* 0x000000070e0e7c24 */ /* 0x000fe4000f8e0207 */
[----:B------:R-:W-:-:S03]  /*10150*/  IMAD.MOV.U32 R2, RZ, RZ, 0x1 ;  /* 0x00000001ff027424 */ /* 0x000fc600078e00ff */
[----:B------:R-:W-:Y:S02]  /*10160*/  SEL R7, R14, R5, !P4 ;  /* 0x000000050e077207 */ /* 0x000fe40006000000 */
[----:B------:R-:W-:-:S07]  /*10170*/  SEL R5, R5, R14, !P4 ;  /* 0x0000000e05057207 */ /* 0x000fce0006000000 */
.L_x_312:
[----:B------:R-:W-:Y:S05]  /*10180*/  BSYNC B1 ;  /* 0x0000000000017941 */ /* 0x000fea0003800000 */
.L_x_311:
[----:B------:R-:W-:-:S13]  /*10190*/  LOP3.LUT P0, RZ, R2, 0xff, RZ, 0xc0, !PT ;  /* 0x000000ff02ff7812 */ /* 0x000fda000780c0ff */
[----:B------:R-:W-:Y:S05]  /*101a0*/  @P0 BRA `(.L_x_315) ;  /* 0xfffffff4001c0947 */ /* 0x000fea000383ffff */
[----:B------:R-:W-:Y:S05]  /*101b0*/  BSYNC B0 ;  /* 0x0000000000007941 */ /* 0x000fea0003800000 */
.L_x_304:
[----:B------:R-:W-:-:S03]  /*101c0*/  UMOV UR7, 0xffffffff ;  /* 0xffffffff00077882 */ /* 0x000fc60000000000 */
[----:B------:R-:W-:Y:S05]  /*101d0*/  BRA.DIV UR7, `(.L_x_316) ;  /* 0x0000000e07207947 */ /* 0x000fea000b800000 */
[----:B------:R-:W-:-:S13]  /*101e0*/  ELECT P0, URZ, PT ;  /* 0x00000000003f782f */ /* 0x000fda0003800000 */
.L_x_344:
[----:B------:R-:W-:Y:S04]  /*101f0*/  BSSY B0, `(.L_x_317) ;  /* 0x00000aa000007945 */ /* 0x000fe80003800000 */
[----:B------:R-:W-:Y:S05]  /*10200*/  @!P0 BRA `(.L_x_318) ;  /* 0x0000000800a08947 */ /* 0x000fea0003800000 */
[----:B------:R-:W-:-:S04]  /*10210*/  ULOP3.LUT UR7, UR13, 0x2, URZ, 0xfc, !UPT ;  /* 0x000000020d077892 */ /* 0x000fc8000f8efc3f */
[----:B------:R-:W-:-:S06]  /*10220*/  UISETP.NE.AND UP0, UPT, UR7, 0x3, UPT ;  /* 0x000000030700788c */ /* 0x000fcc000bf05270 */
[----:B------:R-:W-:-:S13]  /*10230*/  PLOP3.LUT P0, PT, PT, PT, UP0, 0x80, 0x0 ;  /* 0x000000000000781c */ /* 0x000fda0003f0f008 */
[----:B------:R-:W-:Y:S05]  /*10240*/  @!P0 BRA `(.L_x_319) ;  /* 0x0000000000048947 */ /* 0x000fea0003800000 */
[----:B------:R-:W-:Y:S01]  /*10250*/  BPT.TRAP 0x1 ;  /* 0x000000040000795c */ /* 0x000fe20000300000 */
.L_x_319:
[----:B------:R-:W0:Y:S01]  /*10260*/  S2R R3, SR_CgaCtaId ;  /* 0x0000000000037919 */ /* 0x000e220000008800 */
[----:B------:R-:W-:Y:S02]  /*10270*/  MOV R2, 0x400 ;  /* 0x0000040000027802 */ /* 0x000fe40000000f00 */
[----:B------:R-:W-:Y:S02]  /*10280*/  SHF.L.U32 R4, R0, 0x1f, RZ ;  /* 0x0000001f00047819 */ /* 0x000fe400000006ff */
[----:B0-----:R-:W-:-:S05]  /*10290*/  LEA R2, R3, R2, 0x18 ;  /* 0x0000000203027211 */ /* 0x001fca00078ec0ff */
[----:B------:R-:W-:-:S04]  /*102a0*/  VIADD R2, R2, 0x90 ;  /* 0x0000009002027836 */ /* 0x000fc80000000000 */
[C---:B------:R-:W-:Y:S02]  /*102b0*/  IMAD R7, R9.reuse, 0x8, R2 ;  /* 0x0000000809077824 */ /* 0x040fe400078e0202 */
[----:B------:R-:W-:Y:S02]  /*102c0*/  VIADD R9, R9, 0x1 ;  /* 0x0000000109097836 */ /* 0x000fe40000000000 */
[----:B------:R-:W0:Y:S03]  /*102d0*/  SYNCS.PHASECHK.TRANS64.TRYWAIT P0, [R7+URZ], R4 ;  /* 0x00000004070075a7 */ /* 0x000e26000800017f */
[----:B------:R-:W-:-:S04]  /*102e0*/  ISETP.NE.AND P1, PT, R9, 0x12, PT ;  /* 0x000000120900780c */ /* 0x000fc80003f25270 */
[----:B------:R-:W-:Y:S02]  /*102f0*/  SEL R3, RZ, 0x1, P1 ;  /* 0x00000001ff037807 */ /* 0x000fe40000800000 */
[----:B------:R-:W-:Y:S02]  /*10300*/  SEL R9, R9, RZ, P1 ;  /* 0x000000ff09097207 */ /* 0x000fe40000800000 */
[----:B------:R-:W-:-:S03]  /*10310*/  LOP3.LUT R6, R0, R3, RZ, 0x3c, !PT ;  /* 0x0000000300067212 */ /* 0x000fc600078e3cff */
[----:B------:R-:W-:Y:S01]  /*10320*/  IMAD R8, R9, 0x8, R2 ;  /* 0x0000000809087824 */ /* 0x000fe200078e0202 */
[----:B------:R-:W-:Y:S01]  /*10330*/  SHF.L.U32 R5, R6, 0x1f, RZ ;  /* 0x0000001f06057819 */ /* 0x000fe200000006ff */
[----:B0-----:R-:W-:Y:S06]  /*10340*/  @!P0 BRA `(.L_x_320) ;  /* 0x0000000800e48947 */ /* 0x001fec0003800000 */
.L_x_345:
[----:B------:R-:W1:Y:S01]  /*10350*/  SYNCS.PHASECHK.TRANS64.TRYWAIT P0, [R8+URZ], R5 ;  /* 0x00000005080075a7 */ /* 0x000e62000800017f */
[----:B------:R-:W-:-:S05]  /*10360*/  VIADD R0, R9, 0x1 ;  /* 0x0000000109007836 */ /* 0x000fca0000000000 */
[----:B------:R-:W-:-:S04]  /*10370*/  ISETP.NE.AND P1, PT, R0, 0x12, PT ;  /* 0x000000120000780c */ /* 0x000fc80003f25270 */
[----:B------:R-:W-:Y:S02]  /*10380*/  SEL R3, RZ, 0x1, P1 ;  /* 0x00000001ff037807 */ /* 0x000fe40000800000 */
[----:B0-----:R-:W-:Y:S02]  /*10390*/  SEL R7, R0, RZ, P1 ;  /* 0x000000ff00077207 */ /* 0x001fe40000800000 */
[----:B------:R-:W-:-:S03]  /*103a0*/  LOP3.LUT R6, R6, R3, RZ, 0x3c, !PT ;  /* 0x0000000306067212 */ /* 0x000fc600078e3cff */
[----:B------:R-:W-:Y:S01]  /*103b0*/  IMAD R9, R7, 0x8, R2 ;  /* 0x0000000807097824 */ /* 0x000fe200078e0202 */
[----:B------:R-:W-:Y:S01]  /*103c0*/  SHF.L.U32 R4, R6, 0x1f, RZ ;  /* 0x0000001f06047819 */ /* 0x000fe200000006ff */
[----:B-1----:R-:W-:Y:S06]  /*103d0*/  @!P0 BRA `(.L_x_321) ;  /* 0x0000000800d48947 */ /* 0x002fec0003800000 */
.L_x_346:
[----:B------:R-:W1:Y:S01]  /*103e0*/  SYNCS.PHASECHK.TRANS64.TRYWAIT P0, [R9+URZ], R4 ;  /* 0x00000004090075a7 */ /* 0x000e62000800017f */
[----:B------:R-:W-:-:S05]  /*103f0*/  VIADD R0, R7, 0x1 ;  /* 0x0000000107007836 */ /* 0x000fca0000000000 */
[----:B------:R-:W-:-:S04]  /*10400*/  ISETP.NE.AND P1, PT, R0, 0x12, PT ;  /* 0x000000120000780c */ /* 0x000fc80003f25270 */
[----:B------:R-:W-:Y:S02]  /*10410*/  SEL R3, RZ, 0x1, P1 ;  /* 0x00000001ff037807 */ /* 0x000fe40000800000 */
[----:B------:R-:W-:Y:S02]  /*10420*/  SEL R7, R0, RZ, P1 ;  /* 0x000000ff00077207 */ /* 0x000fe40000800000 */
[----:B------:R-:W-:-:S03]  /*10430*/  LOP3.LUT R6, R6, R3, RZ, 0x3c, !PT ;  /* 0x0000000306067212 */ /* 0x000fc600078e3cff */
[----:B0-----:R-:W-:Y:S01]  /*10440*/  IMAD R8, R7, 0x8, R2 ;  /* 0x0000000807087824 */ /* 0x001fe200078e0202 */
[----:B------:R-:W-:Y:S01]  /*10450*/  SHF.L.U32 R5, R6, 0x1f, RZ ;  /* 0x0000001f06057819 */ /* 0x000fe200000006ff */
[----:B-1----:R-:W-:Y:S06]  /*10460*/  @!P0 BRA `(.L_x_322) ;  /* 0x0000000800c48947 */ /* 0x002fec0003800000 */
.L_x_347:
        /* <DEDUP_REMOVED lines=9> */
.L_x_348:
        /* <DEDUP_REMOVED lines=9> */
.L_x_349:
        /* <DEDUP_REMOVED lines=9> */
.L_x_350:
        /* <DEDUP_REMOVED lines=9> */
.L_x_351:
        /* <DEDUP_REMOVED lines=9> */
.L_x_352:
        /* <DEDUP_REMOVED lines=9> */
.L_x_353:
        /* <DEDUP_REMOVED lines=9> */
.L_x_354:
        /* <DEDUP_REMOVED lines=9> */
.L_x_355:
        /* <DEDUP_REMOVED lines=9> */
.L_x_356:
        /* <DEDUP_REMOVED lines=9> */
.L_x_357:
        /* <DEDUP_REMOVED lines=9> */
.L_x_358:
        /* <DEDUP_REMOVED lines=9> */
.L_x_359:
[----:B------:R-:W1:Y:S01]  /*10b30*/  SYNCS.PHASECHK.TRANS64.TRYWAIT P0, [R8+URZ], R5 ;  /* 0x00000005080075a7 */ /* 0x000e62000800017f */
[----:B------:R-:W-:-:S05]  /*10b40*/  VIADD R0, R7, 0x1 ;  /* 0x0000000107007836 */ /* 0x000fca0000000000 */
[----:B------:R-:W-:-:S04]  /*10b50*/  ISETP.NE.AND P1, PT, R0, 0x12, PT ;  /* 0x000000120000780c */ /* 0x000fc80003f25270 */
[----:B------:R-:W-:Y:S02]  /*10b60*/  SEL R3, RZ, 0x1, P1 ;  /* 0x00000001ff037807 */ /* 0x000fe40000800000 */
[----:B------:R-:W-:Y:S02]  /*10b70*/  SEL R7, R0, RZ, P1 ;  /* 0x000000ff00077207 */ /* 0x000fe40000800000 */
[----:B0-----:R-:W-:-:S03]  /*10b80*/  LOP3.LUT R9, R6, R3, RZ, 0x3c, !PT ;  /* 0x0000000306097212 */ /* 0x001fc600078e3cff */
[----:B------:R-:W-:Y:S01]  /*10b90*/  IMAD R11, R7, 0x8, R2 ;  /* 0x00000008070b7824 */ /* 0x000fe200078e0202 */
[----:B------:R-:W-:Y:S01]  /*10ba0*/  SHF.L.U32 R6, R9, 0x1f, RZ ;  /* 0x0000001f09067819 */ /* 0x000fe200000006ff */
[----:B-1----:R-:W-:Y:S06]  /*10bb0*/  @!P0 BRA `(.L_x_335) ;  /* 0x0000000400f48947 */ /* 0x002fec0003800000 */
.L_x_360:
[----:B------:R-:W1:Y:S01]  /*10bc0*/  SYNCS.PHASECHK.TRANS64.TRYWAIT P0, [R11+URZ], R6 ;  /* 0x000000060b0075a7 */ /* 0x000e62000800017f */
[----:B------:R-:W-:-:S05]  /*10bd0*/  VIADD R0, R7, 0x1 ;  /* 0x0000000107007836 */ /* 0x000fca0000000000 */
[----:B------:R-:W-:-:S04]  /*10be0*/  ISETP.NE.AND P1, PT, R0, 0x12, PT ;  /* 0x000000120000780c */ /* 0x000fc80003f25270 */
[----:B------:R-:W-:Y:S02]  /*10bf0*/  SEL R4, RZ, 0x1, P1 ;  /* 0x00000001ff047807 */ /* 0x000fe40000800000 */
[----:B------:R-:W-:Y:S02]  /*10c00*/  SEL R3, R0, RZ, P1 ;  /* 0x000000ff00037207 */ /* 0x000fe40000800000 */
[----:B------:R-:W-:Y:S01]  /*10c10*/  LOP3.LUT R0, R9, R4, RZ, 0x3c, !PT ;  /* 0x0000000409007212 */ /* 0x000fe200078e3cff */
[----:B-1----:R-:W-:Y:S06]  /*10c20*/  @!P0 BRA `(.L_x_336) ;  /* 0x0000000400ec8947 */ /* 0x002fec0003800000 */
.L_x_361:
[----:B------:R-:W-:Y:S01]  /*10c30*/  IMAD R3, R3, 0x8, R2 ;  /* 0x0000000803037824 */ /* 0x000fe200078e0202 */
[----:B------:R-:W-:-:S07]  /*10c40*/  SHF.L.U32 R0, R0, 0x1f, RZ ;  /* 0x0000001f00007819 */ /* 0x000fce00000006ff */
.L_x_337:
[----:B--2---:R2:W3:Y:S02]  /*10c50*/  SYNCS.PHASECHK.TRANS64.TRYWAIT P0, [R3+URZ], R0 ;  /* 0x00000000030075a7 */ /* 0x0044e4000800017f */
[----:B---3--:R-:W-:Y:S05]  /*10c60*/  @!P0 NANOSLEEP.SYNCS 0x989680 ;  /* 0x009896800000895d */ /* 0x008fea0003900000 */
[----:B------:R-:W3:Y:S02]  /*10c70*/  @!P0 SYNCS.PHASECHK.TRANS64 P0, [R3+URZ], R0 ;  /* 0x00000000030085a7 */ /* 0x000ee4000800007f */
[----:B---3--:R-:W-:Y:S05]  /*10c80*/  @!P0 BRA `(.L_x_337) ;  /* 0xfffffffc00f08947 */ /* 0x008fea000383ffff */
.L_x_318:
[----:B------:R-:W-:Y:S05]  /*10c90*/  BSYNC B0 ;  /* 0x0000000000007941 */ /* 0x000fea0003800000 */
.L_x_317:
[----:B------:R-:W-:Y:S05]  /*10ca0*/  EXIT ;  /* 0x000000000000794d */ /* 0x000fea0003800000 */
.L_x_22:
[----:B-1----:R-:W-:-:S04]  /*10cb0*/  IMAD.U32 R3, RZ, RZ, UR7 ;  /* 0x00000007ff037e24 */ /* 0x002fc8000f8e00ff */
[----:B------:R1:W3:Y:S03]  /*10cc0*/  SYNCS.PHASECHK.TRANS64.TRYWAIT P1, [R3+URZ], R0 ;  /* 0x00000000030075a7 */ /* 0x0002e6000802017f */
[----:B---3--:R-:W-:Y:S05]  /*10cd0*/  @!P1 NANOSLEEP.SYNCS 0x989680 ;  /* 0x009896800000995d */ /* 0x008fea0003900000 */
[----:B------:R-:W3:Y:S02]  /*10ce0*/  @!P1 SYNCS.PHASECHK.TRANS64 P1, [R3+URZ], R0 ;  /* 0x00000000030095a7 */ /* 0x000ee4000802007f */
[----:B---3--:R-:W-:Y:S05]  /*10cf0*/  @!P1 BRA `(.L_x_22) ;  /* 0xfffffffc00ec9947 */ /* 0x008fea000383ffff */
[----:B------:R-:W-:Y:S05]  /*10d00*/  BRA `(.L_x_21) ;  /* 0xffffff1000a87947 */ /* 0x000fea000383ffff */
.L_x_28:
[----:B-----5:R1:W-:Y:S02]  /*10d10*/  STL [R1+0x8c], R0 ;  /* 0x00008c0001007387 */ /* 0x0203e40000100800 */
[----:B-1----:R-:W-:-:S04]  /*10d20*/  IMAD.U32 R0, RZ, RZ, UR9 ;  /* 0x00000009ff007e24 */ /* 0x002fc8000f8e00ff */
[----:B------:R1:W4:Y:S03]  /*10d30*/  SYNCS.PHASECHK.TRANS64.TRYWAIT P1, [R0+URZ], R229 ;  /* 0x000000e5000075a7 */ /* 0x000326000802017f */
[----:B----4-:R-:W-:Y:S05]  /*10d40*/  @!P1 NANOSLEEP.SYNCS 0x989680 ;  /* 0x009896800000995d */ /* 0x010fea0003900000 */
[----:B------:R1:W4:Y:S02]  /*10d50*/  @!P1 SYNCS.PHASECHK.TRANS64 P1, [R0+URZ], R229 ;  /* 0x000000e5000095a7 */ /* 0x000324000802007f */
[----:B-1----:R1:W5:Y:S02]  /*10d60*/  LDL.LU R0, [R1+0x8c] ;  /* 0x00008c0001007983 */ /* 0x0023640000300800 */
[----:B-1--4-:R-:W-:Y:S05]  /*10d70*/  @!P1 BRA `(.L_x_28) ;  /* 0xfffffffc00e49947 */ /* 0x012fea000383ffff */
[----:B------:R-:W-:Y:S05]  /*10d80*/  BRA `(.L_x_27) ;  /* 0xffffff24000c7947 */ /* 0x000fea000383ffff */
.L_x_305:
[----:B------:R-:W-:Y:S01]  /*10d90*/  BSSY B1, `(.L_x_338) ;  /* 0x0000006000017945 */ /* 0x000fe20003800000 */
[----:B------:R-:W-:-:S07]  /*10da0*/  IMAD.MOV.U32 R2, RZ, RZ, -0x1 ;  /* 0xffffffffff027424 */ /* 0x000fce00078e00ff */
[----:B------:R-:W-:Y:S05]  /*10db0*/  WARPSYNC.COLLECTIVE R2, `(.L_x_339) ;  /* 0x00000000020c7348 */ /* 0x000fea0003c00000 */
[----:B------:R-:W-:Y:S02]  /*10dc0*/  ELECT P0, UR62, PT ;  /* 0x00000000003e782f */ /* 0x000fe40003800000 */
[----:B------:R-:W-:Y:S01]  /*10dd0*/  MOV R2, UR62 ;  /* 0x0000003e00027c02 */ /* 0x000fe20008000f00 */
[----:B------:R-:W-:Y:S10]  /*10de0*/  ENDCOLLECTIVE ;  /* 0x000000000000791b */ /* 0x000ff40003800000 */
.L_x_339:
[----:B------:R-:W-:Y:S05]  /*10df0*/  BSYNC B1 ;  /* 0x0000000000017941 */ /* 0x000fea0003800000 */
.L_x_338:
[----:B------:R-:W-:Y:S05]  /*10e00*/  BRA `(.L_x_340) ;  /* 0xffffffe800107947 */ /* 0x000fea000383ffff */
.L_x_308:
[----:B0-----:R0:W2:Y:S02]  /*10e10*/  SYNCS.PHASECHK.TRANS64.TRYWAIT P0, [R13+URZ+0x90], R4 ;  /* 0x000090040d0075a7 */ /* 0x0010a4000800017f */
[----:B--2---:R-:W-:Y:S05]  /*10e20*/  @!P0 NANOSLEEP.SYNCS 0x989680 ;  /* 0x009896800000895d */ /* 0x004fea0003900000 */
[----:B------:R-:W2:Y:S02]  /*10e30*/  @!P0 SYNCS.PHASECHK.TRANS64 P0, [R13+URZ+0x90], R4 ;  /* 0x000090040d0085a7 */ /* 0x000ea4000800007f */
[----:B--2---:R-:W-:Y:S05]  /*10e40*/  @!P0 BRA `(.L_x_308) ;  /* 0xfffffffc00f08947 */ /* 0x004fea000383ffff */
[----:B------:R-:W-:Y:S05]  /*10e50*/  BRA `(.L_x_341) ;  /* 0xffffffe800547947 */ /* 0x000fea000383ffff */
.L_x_316:
[----:B------:R-:W-:Y:S01]  /*10e60*/  BSSY B0, `(.L_x_342) ;  /* 0x0000006000007945 */ /* 0x000fe20003800000 */
[----:B------:R-:W-:-:S07]  /*10e70*/  IMAD.MOV.U32 R2, RZ, RZ, -0x1 ;  /* 0xffffffffff027424 */ /* 0x000fce00078e00ff */
[----:B------:R-:W-:Y:S05]  /*10e80*/  WARPSYNC.COLLECTIVE R2, `(.L_x_343) ;  /* 0x00000000020c7348 */ /* 0x000fea0003c00000 */
[----:B------:R-:W-:Y:S02]  /*10e90*/  ELECT P0, UR62, PT ;  /* 0x00000000003e782f */ /* 0x000fe40003800000 */
[----:B------:R-:W-:Y:S01]  /*10ea0*/  MOV R2, UR62 ;  /* 0x0000003e00027c02 */ /* 0x000fe20008000f00 */
[----:B------:R-:W-:Y:S10]  /*10eb0*/  ENDCOLLECTIVE ;  /* 0x000000000000791b */ /* 0x000ff40003800000 */
.L_x_343:
[----:B------:R-:W-:Y:S05]  /*10ec0*/  BSYNC B0 ;  /* 0x0000000000007941 */ /* 0x000fea0003800000 */
.L_x_342:
[----:B------:R-:W-:Y:S05]  /*10ed0*/  BRA `(.L_x_344) ;  /* 0xfffffff000c47947 */ /* 0x000fea000383ffff */
.L_x_320:
[----:B0-----:R0:W1:Y:S02]  /*10ee0*/  SYNCS.PHASECHK.TRANS64.TRYWAIT P0, [R7+URZ], R4 ;  /* 0x00000004070075a7 */ /* 0x001064000800017f */
[----:B-1----:R-:W-:Y:S05]  /*10ef0*/  @!P0 NANOSLEEP.SYNCS 0x989680 ;  /* 0x009896800000895d */ /* 0x002fea0003900000 */
[----:B------:R-:W1:Y:S02]  /*10f00*/  @!P0 SYNCS.PHASECHK.TRANS64 P0, [R7+URZ], R4 ;  /* 0x00000004070085a7 */ /* 0x000e64000800007f */
[----:B-1----:R-:W-:Y:S05]  /*10f10*/  @!P0 BRA `(.L_x_320) ;  /* 0xfffffffc00f08947 */ /* 0x002fea000383ffff */
[----:B------:R-:W-:Y:S05]  /*10f20*/  BRA `(.L_x_345) ;  /* 0xfffffff400087947 */ /* 0x000fea000383ffff */
.L_x_321:
[----:B0-----:R0:W1:Y:S02]  /*10f30*/  SYNCS.PHASECHK.TRANS64.TRYWAIT P0, [R8+URZ], R5 ;  /* 0x00000005080075a7 */ /* 0x001064000800017f */
[----:B-1----:R-:W-:Y:S05]  /*10f40*/  @!P0 NANOSLEEP.SYNCS 0x989680 ;  /* 0x009896800000895d */ /* 0x002fea0003900000 */
[----:B------:R-:W1:Y:S02]  /*10f50*/  @!P0 SYNCS.PHASECHK.TRANS64 P0, [R8+URZ], R5 ;  /* 0x00000005080085a7 */ /* 0x000e64000800007f */
[----:B-1----:R-:W-:Y:S05]  /*10f60*/  @!P0 BRA `(.L_x_321) ;  /* 0xfffffffc00f08947 */ /* 0x002fea000383ffff */
[----:B------:R-:W-:Y:S05]  /*10f70*/  BRA `(.L_x_346) ;  /* 0xfffffff400187947 */ /* 0x000fea000383ffff */
.L_x_322:
[----:B0-----:R0:W1:Y:S02]  /*10f80*/  SYNCS.PHASECHK.TRANS64.TRYWAIT P0, [R9+URZ], R4 ;  /* 0x00000004090075a7 */ /* 0x001064000800017f */
[----:B-1----:R-:W-:Y:S05]  /*10f90*/  @!P0 NANOSLEEP.SYNCS 0x989680 ;  /* 0x009896800000895d */ /* 0x002fea0003900000 */
[----:B------:R-:W1:Y:S02]  /*10fa0*/  @!P0 SYNCS.PHASECHK.TRANS64 P0, [R9+URZ], R4 ;  /* 0x00000004090085a7 */ /* 0x000e64000800007f */
[----:B-1----:R-:W-:Y:S05]  /*10fb0*/  @!P0 BRA `(.L_x_322) ;  /* 0xfffffffc00f08947 */ /* 0x002fea000383ffff */
[----:B------:R-:W-:Y:S05]  /*10fc0*/  BRA `(.L_x_347) ;  /* 0xfffffff400287947 */ /* 0x000fea000383ffff */
.L_x_323:
[----:B0-----:R0:W1:Y:S02]  /*10fd0*/  SYNCS.PHASECHK.TRANS64.TRYWAIT P0, [R8+URZ], R5 ;  /* 0x00000005080075a7 */ /* 0x001064000800017f */
[----:B-1----:R-:W-:Y:S05]  /*10fe0*/  @!P0 NANOSLEEP.SYNCS 0x989680 ;  /* 0x009896800000895d */ /* 0x002fea0003900000 */
[----:B------:R-:W1:Y:S02]  /*10ff0*/  @!P0 SYNCS.PHASECHK.TRANS64 P0, [R8+URZ], R5 ;  /* 0x00000005080085a7 */ /* 0x000e64000800007f */
[----:B-1----:R-:W-:Y:S05]  /*11000*/  @!P0 BRA `(.L_x_323) ;  /* 0xfffffffc00f08947 */ /* 0x002fea000383ffff */
[----:B------:R-:W-:Y:S05]  /*11010*/  BRA `(.L_x_348) ;  /* 0xfffffff400387947 */ /* 0x000fea000383ffff */
.L_x_324:
[----:B0-----:R0:W1:Y:S02]  /*11020*/  SYNCS.PHASECHK.TRANS64.TRYWAIT P0, [R9+URZ], R4 ;  /* 0x00000004090075a7 */ /* 0x001064000800017f */
[----:B-1----:R-:W-:Y:S05]  /*11030*/  @!P0 NANOSLEEP.SYNCS 0x989680 ;  /* 0x009896800000895d */ /* 0x002fea0003900000 */
[----:B------:R-:W1:Y:S02]  /*11040*/  @!P0 SYNCS.PHASECHK.TRANS64 P0, [R9+URZ], R4 ;  /* 0x00000004090085a7 */ /* 0x000e64000800007f */
[----:B-1----:R-:W-:Y:S05]  /*11050*/  @!P0 BRA `(.L_x_324) ;  /* 0xfffffffc00f08947 */ /* 0x002fea000383ffff */
[----:B------:R-:W-:Y:S05]  /*11060*/  BRA `(.L_x_349) ;  /* 0xfffffff400487947 */ /* 0x000fea000383ffff */
.L_x_325:
[----:B0-----:R0:W1:Y:S02]  /*11070*/  SYNCS.PHASECHK.TRANS64.TRYWAIT P0, [R8+URZ], R5 ;  /* 0x00000005080075a7 */ /* 0x001064000800017f */
[----:B-1----:R-:W-:Y:S05]  /*11080*/  @!P0 NANOSLEEP.SYNCS 0x989680 ;  /* 0x009896800000895d */ /* 0x002fea0003900000 */
[----:B------:R-:W1:Y:S02]  /*11090*/  @!P0 SYNCS.PHASECHK.TRANS64 P0, [R8+URZ], R5 ;  /* 0x00000005080085a7 */ /* 0x000e64000800007f */
[----:B-1----:R-:W-:Y:S05]  /*110a0*/  @!P0 BRA `(.L_x_325) ;  /* 0xfffffffc00f08947 */ /* 0x002fea000383ffff */
[----:B------:R-:W-:Y:S05]  /*110b0*/  BRA `(.L_x_350) ;  /* 0xfffffff400587947 */ /* 0x000fea000383ffff */
.L_x_326:
[----:B0-----:R0:W1:Y:S02]  /*110c0*/  SYNCS.PHASECHK.TRANS64.TRYWAIT P0, [R9+URZ], R4 ;  /* 0x00000004090075a7 */ /* 0x001064000800017f */
[----:B-1----:R-:W-:Y:S05]  /*110d0*/  @!P0 NANOSLEEP.SYNCS 0x989680 ;  /* 0x009896800000895d */ /* 0x002fea0003900000 */
[----:B------:R-:W1:Y:S02]  /*110e0*/  @!P0 SYNCS.PHASECHK.TRANS64 P0, [R9+URZ], R4 ;  /* 0x00000004090085a7 */ /* 0x000e64000800007f */
[----:B-1----:R-:W-:Y:S05]  /*110f0*/  @!P0 BRA `(.L_x_326) ;  /* 0xfffffffc00f08947 */ /* 0x002fea000383ffff */
[----:B------:R-:W-:Y:S05]  /*11100*/  BRA `(.L_x_351) ;  /* 0xfffffff400687947 */ /* 0x000fea000383ffff */
.L_x_327:
[----:B0-----:R0:W1:Y:S02]  /*11110*/  SYNCS.PHASECHK.TRANS64.TRYWAIT P0, [R8+URZ], R5 ;  /* 0x00000005080075a7 */ /* 0x001064000800017f */
[----:B-1----:R-:W-:Y:S05]  /*11120*/  @!P0 NANOSLEEP.SYNCS 0x989680 ;  /* 0x009896800000895d */ /* 0x002fea0003900000 */
[----:B------:R-:W1:Y:S02]  /*11130*/  @!P0 SYNCS.PHASECHK.TRANS64 P0, [R8+URZ], R5 ;  /* 0x00000005080085a7 */ /* 0x000e64000800007f */
[----:B-1----:R-:W-:Y:S05]  /*11140*/  @!P0 BRA `(.L_x_327) ;  /* 0xfffffffc00f08947 */ /* 0x002fea000383ffff */
[----:B------:R-:W-:Y:S05]  /*11150*/  BRA `(.L_x_352) ;  /* 0xfffffff400787947 */ /* 0x000fea000383ffff */
.L_x_328:
[----:B0-----:R0:W1:Y:S02]  /*11160*/  SYNCS.PHASECHK.TRANS64.TRYWAIT P0, [R9+URZ], R4 ;  /* 0x00000004090075a7 */ /* 0x001064000800017f */
[----:B-1----:R-:W-:Y:S05]  /*11170*/  @!P0 NANOSLEEP.SYNCS 0x989680 ;  /* 0x009896800000895d */ /* 0x002fea0003900000 */
[----:B------:R-:W1:Y:S02]  /*11180*/  @!P0 SYNCS.PHASECHK.TRANS64 P0, [R9+URZ], R4 ;  /* 0x00000004090085a7 */ /* 0x000e64000800007f */
[----:B-1----:R-:W-:Y:S05]  /*11190*/  @!P0 BRA `(.L_x_328) ;  /* 0xfffffffc00f08947 */ /* 0x002fea000383ffff */
[----:B------:R-:W-:Y:S05]  /*111a0*/  BRA `(.L_x_353) ;  /* 0xfffffff400887947 */ /* 0x000fea000383ffff */
.L_x_329:
[----:B0-----:R0:W1:Y:S02]  /*111b0*/  SYNCS.PHASECHK.TRANS64.TRYWAIT P0, [R8+URZ], R5 ;  /* 0x00000005080075a7 */ /* 0x001064000800017f */
[----:B-1----:R-:W-:Y:S05]  /*111c0*/  @!P0 NANOSLEEP.SYNCS 0x989680 ;  /* 0x009896800000895d */ /* 0x002fea0003900000 */
[----:B------:R-:W1:Y:S02]  /*111d0*/  @!P0 SYNCS.PHASECHK.TRANS64 P0, [R8+URZ], R5 ;  /* 0x00000005080085a7 */ /* 0x000e64000800007f */
[----:B-1----:R-:W-:Y:S05]  /*111e0*/  @!P0 BRA `(.L_x_329) ;  /* 0xfffffffc00f08947 */ /* 0x002fea000383ffff */
[----:B------:R-:W-:Y:S05]  /*111f0*/  BRA `(.L_x_354) ;  /* 0xfffffff400987947 */ /* 0x000fea000383ffff */
.L_x_330:
[----:B0-----:R0:W1:Y:S02]  /*11200*/  SYNCS.PHASECHK.TRANS64.TRYWAIT P0, [R9+URZ], R4 ;  /* 0x00000004090075a7 */ /* 0x001064000800017f */
[----:B-1----:R-:W-:Y:S05]  /*11210*/  @!P0 NANOSLEEP.SYNCS 0x989680 ;  /* 0x009896800000895d */ /* 0x002fea0003900000 */
[----:B------:R-:W1:Y:S02]  /*11220*/  @!P0 SYNCS.PHASECHK.TRANS64 P0, [R9+URZ], R4 ;  /* 0x00000004090085a7 */ /* 0x000e64000800007f */
[----:B-1----:R-:W-:Y:S05]  /*11230*/  @!P0 BRA `(.L_x_330) ;  /* 0xfffffffc00f08947 */ /* 0x002fea000383ffff */
[----:B------:R-:W-:Y:S05]  /*11240*/  BRA `(.L_x_355) ;  /* 0xfffffff400a87947 */ /* 0x000fea000383ffff */
.L_x_331:
[----:B0-----:R0:W1:Y:S02]  /*11250*/  SYNCS.PHASECHK.TRANS64.TRYWAIT P0, [R8+URZ], R5 ;  /* 0x00000005080075a7 */ /* 0x001064000800017f */
[----:B-1----:R-:W-:Y:S05]  /*11260*/  @!P0 NANOSLEEP.SYNCS 0x989680 ;  /* 0x009896800000895d */ /* 0x002fea0003900000 */
[----:B------:R-:W1:Y:S02]  /*11270*/  @!P0 SYNCS.PHASECHK.TRANS64 P0, [R8+URZ], R5 ;  /* 0x00000005080085a7 */ /* 0x000e64000800007f */
[----:B-1----:R-:W-:Y:S05]  /*11280*/  @!P0 BRA `(.L_x_331) ;  /* 0xfffffffc00f08947 */ /* 0x002fea000383ffff */
[----:B------:R-:W-:Y:S05]  /*11290*/  BRA `(.L_x_356) ;  /* 0xfffffff400b87947 */ /* 0x000fea000383ffff */
.L_x_332:
[----:B0-----:R0:W1:Y:S02]  /*112a0*/  SYNCS.PHASECHK.TRANS64.TRYWAIT P0, [R9+URZ], R4 ;  /* 0x00000004090075a7 */ /* 0x001064000800017f */
[----:B-1----:R-:W-:Y:S05]  /*112b0*/  @!P0 NANOSLEEP.SYNCS 0x989680 ;  /* 0x009896800000895d */ /* 0x002fea0003900000 */
[----:B------:R-:W1:Y:S02]  /*112c0*/  @!P0 SYNCS.PHASECHK.TRANS64 P0, [R9+URZ], R4 ;  /* 0x00000004090085a7 */ /* 0x000e64000800007f */
[----:B-1----:R-:W-:Y:S05]  /*112d0*/  @!P0 BRA `(.L_x_332) ;  /* 0xfffffffc00f08947 */ /* 0x002fea000383ffff */
[----:B------:R-:W-:Y:S05]  /*112e0*/  BRA `(.L_x_357) ;  /* 0xfffffff400c87947 */ /* 0x000fea000383ffff */
.L_x_333:
[----:B0-----:R0:W1:Y:S02]  /*112f0*/  SYNCS.PHASECHK.TRANS64.TRYWAIT P0, [R8+URZ], R5 ;  /* 0x00000005080075a7 */ /* 0x001064000800017f */
[----:B-1----:R-:W-:Y:S05]  /*11300*/  @!P0 NANOSLEEP.SYNCS 0x989680 ;  /* 0x009896800000895d */ /* 0x002fea0003900000 */
[----:B------:R-:W1:Y:S02]  /*11310*/  @!P0 SYNCS.PHASECHK.TRANS64 P0, [R8+URZ], R5 ;  /* 0x00000005080085a7 */ /* 0x000e64000800007f */
[----:B-1----:R-:W-:Y:S05]  /*11320*/  @!P0 BRA `(.L_x_333) ;  /* 0xfffffffc00f08947 */ /* 0x002fea000383ffff */
[----:B------:R-:W-:Y:S05]  /*11330*/  BRA `(.L_x_358) ;  /* 0xfffffff400d87947 */ /* 0x000fea000383ffff */
.L_x_334:
[----:B0-----:R0:W1:Y:S02]  /*11340*/  SYNCS.PHASECHK.TRANS64.TRYWAIT P0, [R9+URZ], R4 ;  /* 0x00000004090075a7 */ /* 0x001064000800017f */
[----:B-1----:R-:W-:Y:S05]  /*11350*/  @!P0 NANOSLEEP.SYNCS 0x989680 ;  /* 0x009896800000895d */ /* 0x002fea0003900000 */
[----:B------:R-:W1:Y:S02]  /*11360*/  @!P0 SYNCS.PHASECHK.TRANS64 P0, [R9+URZ], R4 ;  /* 0x00000004090085a7 */ /* 0x000e64000800007f */
[----:B-1----:R-:W-:Y:S05]  /*11370*/  @!P0 BRA `(.L_x_334) ;  /* 0xfffffffc00f08947 */ /* 0x002fea000383ffff */
[----:B------:R-:W-:Y:S05]  /*11380*/  BRA `(.L_x_359) ;  /* 0xfffffff400e87947 */ /* 0x000fea000383ffff */
.L_x_335:
[----:B0-----:R0:W1:Y:S02]  /*11390*/  SYNCS.PHASECHK.TRANS64.TRYWAIT P0, [R8+URZ], R5 ;  /* 0x00000005080075a7 */ /* 0x001064000800017f */
[----:B-1----:R-:W-:Y:S05]  /*113a0*/  @!P0 NANOSLEEP.SYNCS 0x989680 ;  /* 0x009896800000895d */ /* 0x002fea0003900000 */
[----:B------:R-:W1:Y:S02]  /*113b0*/  @!P0 SYNCS.PHASECHK.TRANS64 P0, [R8+URZ], R5 ;  /* 0x00000005080085a7 */ /* 0x000e64000800007f */
[----:B-1----:R-:W-:Y:S05]  /*113c0*/  @!P0 BRA `(.L_x_335) ;  /* 0xfffffffc00f08947 */ /* 0x002fea000383ffff */
[----:B------:R-:W-:Y:S05]  /*113d0*/  BRA `(.L_x_360) ;  /* 0xfffffff400f87947 */ /* 0x000fea000383ffff */
.L_x_336:
[----:B-1----:R1:W2:Y:S02]  /*113e0*/  SYNCS.PHASECHK.TRANS64.TRYWAIT P0, [R11+URZ], R6 ;  /* 0x000000060b0075a7 */ /* 0x0022a4000800017f */
[----:B--2---:R-:W-:Y:S05]  /*113f0*/  @!P0 NANOSLEEP.SYNCS 0x989680 ;  /* 0x009896800000895d */ /* 0x004fea0003900000 */
[----:B------:R-:W2:Y:S02]  /*11400*/  @!P0 SYNCS.PHASECHK.TRANS64 P0, [R11+URZ], R6 ;  /* 0x000000060b0085a7 */ /* 0x000ea4000800007f */
[----:B--2---:R-:W-:Y:S05]  /*11410*/  @!P0 BRA `(.L_x_336) ;  /* 0xfffffffc00f08947 */ /* 0x004fea000383ffff */
[----:B------:R-:W-:Y:S05]  /*11420*/  BRA `(.L_x_361) ;  /* 0xfffffff800007947 */ /* 0x000fea000383ffff */
.L_x_362:
[----:B------:R-:W-:-:S00]  /*11430*/  BRA `(.L_x_362) ;  /* 0xfffffffc00fc7947 */ /* 0x000fc0000383ffff */
[----:B------:R-:W-:-:S00]  /*11440*/  NOP ;  /* 0x0000000000007918 */ /* 0x000fc00000000000 */
        /* <DEDUP_REMOVED lines=11> */
.L_x_363:


//--------------------- .nv.shared._ZN7cutlass13device_kernelINS_4gemm6kernel13GemmUniversalIN4cute5tupleIJiiiiEEENS1_10collective13CollectiveMmaINS1_37MainloopSm90TmaGmmaWarpSpecializedFP8ILi18ENS5_IJNS4_1CILi1EEENSA_ILi2EEESB_EEENS1_35KernelTmaWarpSpecializedCooperativeEEENS5_IJNSA_ILi256EEENSA_ILi128EEENSA_ILi32EEEEEENS_12float_e5m2_tENS5_IJlSB_lEEESK_SL_NS4_8TiledMMAINS4_8MMA_AtomIJNS4_4SM904GMMA31MMA_64x128x32_F32E5M2E5M2_SS_TNILNSP_7ScaleInE1ELSR_1EEEEEENS4_6LayoutINS5_IJSC_SB_SB_EEENS5_IJSB_NSA_ILi0EEESW_EEEEENS5_IJNS4_10UnderscoreESZ_SZ_EEEEENS4_23SM90_TMA_LOAD_MULTICASTENS4_14ComposedLayoutINS4_7SwizzleILi1ELi4ELi3EEENS4_18smem_ptr_flag_bitsILi8EEENSU_INS5_IJNSA_ILi8EEESI_EEENS5_IJSI_SB_EEEEEEEvNS4_8identityENS4_13SM90_TMA_LOADES1C_vS1D_EENS_8epilogue10collective6detail29Sm90TmaWarpSpecializedAdapterINS1H_15DefaultEpilogueISK_SL_SL_NS1G_6thread17LinearCombinationISK_Li1EffLNS1L_9ScaleType4KindE0ELNS_15FloatRoundStyleE2ESK_EENS1_15EpilogueDefaultEEEEEvvEEEEvNT_6ParamsE --------------------------
	.section	.nv.shared._ZN7cutlass13device_kernelINS_4gemm6kernel13GemmUniversalIN4cute5tupleIJiiiiEEENS1_10collective13CollectiveMmaINS1_37MainloopSm90TmaGmmaWarpSpecializedFP8ILi18ENS5_IJNS4_1CILi1EEENSA_ILi2EEESB_EEENS1_35KernelTmaWarpSpecializedCooperativeEEENS5_IJNSA_ILi256EEENSA_ILi128EEENSA_ILi32EEEEEENS_12float_e5m2_tENS5_IJlSB_lEEESK_SL_NS4_8TiledMMAINS4_8MMA_AtomIJNS4_4SM904GMMA31MMA_64x128x32_F32E5M2E5M2_SS_TNILNSP_7ScaleInE1ELSR_1EEEEEENS4_6LayoutINS5_IJSC_SB_SB_EEENS5_IJSB_NSA_ILi0EEESW_EEEEENS5_IJNS4_10UnderscoreESZ_SZ_EEEEENS4_23SM90_TMA_LOAD_MULTICASTENS4_14ComposedLayoutINS4_7SwizzleILi1ELi4ELi3EEENS4_18smem_ptr_flag_bitsILi8EEENSU_INS5_IJNSA_ILi8EEESI_EEENS5_IJSI_SB_EEEEEEEvNS4_8identityENS4_13SM90_TMA_LOADES1C_vS1D_EENS_8epilogue10collective6detail29Sm90TmaWarpSpecializedAdapterINS1H_15DefaultEpilogueISK_SL_SL_NS1G_6thread17LinearCombinationISK_Li1EffLNS1L_9ScaleType4KindE0ELNS_15FloatRoundStyleE2ESK_EENS1_15EpilogueDefaultEEEEEvvEEEEvNT_6ParamsE,"aw",@nobits
	.sectionflags	@""
	.align	16
	.zero		1024


//--------------------- .nv.shared.reserved.0     --------------------------
	.section	.nv.shared.reserved.0,"aw",@nobits
	.weak		__nv_reservedSMEM_offset_0_alias
	.size		__nv_reservedSMEM_offset_0_alias, 0, 0
	.other		__nv_reservedSMEM_offset_0_alias,@"STO_CUDA_RESERVED_SHARED STV_DEFAULT"
__nv_reservedSMEM_offset_0_alias:
	.zero		0


//--------------------- .nv.global                --------------------------
	.section	.nv.global,"aw",@nobits
.nv.global:
	.type		_ZN40_INTERNAL_c4230544_4_k_cu_16f80e88_190004cute1_E,@object
	.size		_ZN40_INTERNAL_c4230544_4_k_cu_16f80e88_190004cute1_E,(_ZN40_INTERNAL_c4230544_4_k_cu_16f80e88_190004cuda3std3__45__cpo6cbeginE - _ZN40_INTERNAL_c4230544_4_k_cu_16f80e88_190004cute1_E)
_ZN40_INTERNAL_c4230544_4_k_cu_16f80e88_190004cute1_E:
	.zero		1
	.type		_ZN40_INTERNAL_c4230544_4_k_cu_16f80e88_190004cuda3std3__45__cpo6cbeginE,@object
	.size		_ZN40_INTERNAL_c4230544_4_k_cu_16f80e88_190004cuda3std3__45__cpo6cbeginE,(_ZN40_INTERNAL_c4230544_4_k_cu_16f80e88_190004cuda3std3__48in_placeE - _ZN40_INTERNAL_c4230544_4_k_cu_16f80e88_190004cuda3std3__45__cpo6cbeginE)
_ZN40_INTERNAL_c4230544_4_k_cu_16f80e88_190004cuda3std3__45__cpo6cbeginE:
	.zero		1
	.type		_ZN40_INTERNAL_c4230544_4_k_cu_16f80e88_190004cuda3std3__48in_placeE,@object
	.size		_ZN40_INTERNAL_c4230544_4_k_cu_16f80e88_190004cuda3std3__48in_placeE,(_ZN40_INTERNAL_c4230544_4_k_cu_16f80e88_190004cuda3std6ranges3__45__cpo9iter_moveE - _ZN40_INTERNAL_c4230544_4_k_cu_16f80e88_190004cuda3std3__48in_placeE)
_ZN40_INTERNAL_c4230544_4_k_cu_16f80e88_190004cuda3std3__48in_placeE:
	.zero		1
	.type		_ZN40_INTERNAL_c4230544_4_k_cu_16f80e88_190004cuda3std6ranges3__45__cpo9iter_moveE,@object
	.size		_ZN40_INTERNAL_c4230544_4_k_cu_16f80e88_190004cuda3std6ranges3__45__cpo9iter_moveE,(_ZN40_INTERNAL_c4230544_4_k_cu_16f80e88_190004cuda3std3__45__cpo5beginE - _ZN40_INTERNAL_c4230544_4_k_cu_16f80e88_190004cuda3std6ranges3__45__cpo9iter_moveE)
_ZN40_INTERNAL_c4230544_4_k_cu_16f80e88_190004cuda3std6ranges3__45__cpo9iter_moveE:
	.zero		1
	.type		_ZN40_INTERNAL_c4230544_4_k_cu_16f80e88_190004cuda3std3__45__cpo5beginE,@object
	.size		_ZN40_INTERNAL_c4230544_4_k_cu_16f80e88_190004cuda3std3__45__cpo5beginE,(_ZN40_INTERNAL_c4230544_4_k_cu_16f80e88_190004cuda3std3__442_GLOBAL__N__c4230544_4_k_cu_16f80e88_190006ignoreE - _ZN40_INTERNAL_c4230544_4_k_cu_16f80e88_190004cuda3std3__45__cpo5beginE)
_ZN40_INTERNAL_c4230544_4_k_cu_16f80e88_190004cuda3std3__45__cpo5beginE:
	.zero		1
	.type		_ZN40_INTERNAL_c4230544_4_k_cu_16f80e88_190004cuda3std3__442_GLOBAL__N__c4230544_4_k_cu_16f80e88_190006ignoreE,@object
	.size		_ZN40_INTERNAL_c4230544_4_k_cu_16f80e88_190004cuda3std3__442_GLOBAL__N__c4230544_4_k_cu_16f80e88_190006ignoreE,(_ZN40_INTERNAL_c4230544_4_k_cu_16f80e88_190004cute7productE - _ZN40_INTERNAL_c4230544_4_k_cu_16f80e88_190004cuda3std3__442_GLOBAL__N__c4230544_4_k_cu_16f80e88_190006ignoreE)
_ZN40_INTERNAL_c4230544_4_k_cu_16f80e88_190004cuda3std3__442_GLOBAL__N__c4230544_4_k_cu_16f80e88_190006ignoreE:
	.zero		1
	.type		_ZN40_INTERNAL_c4230544_4_k_cu_16f80e88_190004cute7productE,@object
	.size		_ZN40_INTERNAL_c4230544_4_k_cu_16f80e88_190004cute7productE,(_ZN40_INTERNAL_c4230544_4_k_cu_16f80e88_190004cuda3std3__45__cpo3endE - _ZN40_INTERNAL_c4230544_4_k_cu_16f80e88_190004cute7productE)
_ZN40_INTERNAL_c4230544_4_k_cu_16f80e88_190004cute7productE:
	.zero		1
	.type		_ZN40_INTERNAL_c4230544_4_k_cu_16f80e88_190004cuda3std3__45__cpo3endE,@object
	.size		_ZN40_INTERNAL_c4230544_4_k_cu_16f80e88_190004cuda3std3__45__cpo3endE,(_ZN40_INTERNAL_c4230544_4_k_cu_16f80e88_190004cuda3std3__419piecewise_constructE - _ZN40_INTERNAL_c4230544_4_k_cu_16f80e88_190004cuda3std3__45__cpo3endE)
_ZN40_INTERNAL_c4230544_4_k_cu_16f80e88_190004cuda3std3__45__cpo3endE:
	.zero		1
	.type		_ZN40_INTERNAL_c4230544_4_k_cu_16f80e88_190004cuda3std3__419piecewise_constructE,@object
	.size		_ZN40_INTERNAL_c4230544_4_k_cu_16f80e88_190004cuda3std3__419piecewise_constructE,(_ZN40_INTERNAL_c4230544_4_k_cu_16f80e88_190004cuda3std3__45__cpo4cendE - _ZN40_INTERNAL_c4230544_4_k_cu_16f80e88_190004cuda3std3__419piecewise_constructE)
_ZN40_INTERNAL_c4230544_4_k_cu_16f80e88_190004cuda3std3__419piecewise_constructE:
	.zero		1
	.type		_ZN40_INTERNAL_c4230544_4_k_cu_16f80e88_190004cuda3std3__45__cpo4cendE,@object
	.size		_ZN40_INTERNAL_c4230544_4_k_cu_16f80e88_190004cuda3std3__45__cpo4cendE,(_ZN40_INTERNAL_c4230544_4_k_cu_16f80e88_190004cuda3std6ranges3__45__cpo4swapE - _ZN40_INTERNAL_c4230544_4_k_cu_16f80e88_190004cuda3std3__45__cpo4cendE)
_ZN40_INTERNAL_c4230544_4_k_cu_16f80e88_190004cuda3std3__45__cpo4cendE:
	.zero		1
	.type		_ZN40_INTERNAL_c4230544_4_k_cu_16f80e88_190004cuda3std6ranges3__45__cpo4swapE,@object
	.size		_ZN40_INTERNAL_c4230544_4_k_cu_16f80e88_190004cuda3std6ranges3__45__cpo4swapE,(.L_7 - _ZN40_INTERNAL_c4230544_4_k_cu_16f80e88_190004cuda3std6ranges3__45__cpo4swapE)
_ZN40_INTERNAL_c4230544_4_k_cu_16f80e88_190004cuda3std6ranges3__45__cpo4swapE:
	.zero		1
.L_7:


//--------------------- .nv.constant0._ZN7cutlass13device_kernelINS_4gemm6kernel13GemmUniversalIN4cute5tupleIJiiiiEEENS1_10collective13CollectiveMmaINS1_37MainloopSm90TmaGmmaWarpSpecializedFP8ILi18ENS5_IJNS4_1CILi1EEENSA_ILi2EEESB_EEENS1_35KernelTmaWarpSpecializedCooperativeEEENS5_IJNSA_ILi256EEENSA_ILi128EEENSA_ILi32EEEEEENS_12float_e5m2_tENS5_IJlSB_lEEESK_SL_NS4_8TiledMMAINS4_8MMA_AtomIJNS4_4SM904GMMA31MMA_64x128x32_F32E5M2E5M2_SS_TNILNSP_7ScaleInE1ELSR_1EEEEEENS4_6LayoutINS5_IJSC_SB_SB_EEENS5_IJSB_NSA_ILi0EEESW_EEEEENS5_IJNS4_10UnderscoreESZ_SZ_EEEEENS4_23SM90_TMA_LOAD_MULTICASTENS4_14ComposedLayoutINS4_7SwizzleILi1ELi4ELi3EEENS4_18smem_ptr_flag_bitsILi8EEENSU_INS5_IJNSA_ILi8EEESI_EEENS5_IJSI_SB_EEEEEEEvNS4_8identityENS4_13SM90_TMA_LOADES1C_vS1D_EENS_8epilogue10collective6detail29Sm90TmaWarpSpecializedAdapterINS1H_15DefaultEpilogueISK_SL_SL_NS1G_6thread17LinearCombinationISK_Li1EffLNS1L_9ScaleType4KindE0ELNS_15FloatRoundStyleE2ESK_EENS1_15EpilogueDefaultEEEEEvvEEEEvNT_6ParamsE --------------------------
	.section	.nv.constant0._ZN7cutlass13device_kernelINS_4gemm6kernel13GemmUniversalIN4cute5tupleIJiiiiEEENS1_10collective13CollectiveMmaINS1_37MainloopSm90TmaGmmaWarpSpecializedFP8ILi18ENS5_IJNS4_1CILi1EEENSA_ILi2EEESB_EEENS1_35KernelTmaWarpSpecializedCooperativeEEENS5_IJNSA_ILi256EEENSA_ILi128EEENSA_ILi32EEEEEENS_12float_e5m2_tENS5_IJlSB_lEEESK_SL_NS4_8TiledMMAINS4_8MMA_AtomIJNS4_4SM904GMMA31MMA_64x128x32_F32E5M2E5M2_SS_TNILNSP_7ScaleInE1ELSR_1EEEEEENS4_6LayoutINS5_IJSC_SB_SB_EEENS5_IJSB_NSA_ILi0EEESW_EEEEENS5_IJNS4_10UnderscoreESZ_SZ_EEEEENS4_23SM90_TMA_LOAD_MULTICASTENS4_14ComposedLayoutINS4_7SwizzleILi1ELi4ELi3EEENS4_18smem_ptr_flag_bitsILi8EEENSU_INS5_IJNSA_ILi8EEESI_EEENS5_IJSI_SB_EEEEEEEvNS4_8identityENS4_13SM90_TMA_LOADES1C_vS1D_EENS_8epilogue10collective6detail29Sm90TmaWarpSpecializedAdapterINS1H_15DefaultEpilogueISK_SL_SL_NS1G_6thread17LinearCombinationISK_Li1EffLNS1L_9ScaleType4KindE0ELNS_15FloatRoundStyleE2ESK_EENS1_15EpilogueDefaultEEEEEvvEEEEvNT_6ParamsE,"a",@progbits
	.sectionflags	@""
	.align	4
.nv.constant0._ZN7cutlass13device_kernelINS_4gemm6kernel13GemmUniversalIN4cute5tupleIJiiiiEEENS1_10collective13CollectiveMmaINS1_37MainloopSm90TmaGmmaWarpSpecializedFP8ILi18ENS5_IJNS4_1CILi1EEENSA_ILi2EEESB_EEENS1_35KernelTmaWarpSpecializedCooperativeEEENS5_IJNSA_ILi256EEENSA_ILi128EEENSA_ILi32EEEEEENS_12float_e5m2_tENS5_IJlSB_lEEESK_SL_NS4_8TiledMMAINS4_8MMA_AtomIJNS4_4SM904GMMA31MMA_64x128x32_F32E5M2E5M2_SS_TNILNSP_7ScaleInE1ELSR_1EEEEEENS4_6LayoutINS5_IJSC_SB_SB_EEENS5_IJSB_NSA_ILi0EEESW_EEEEENS5_IJNS4_10UnderscoreESZ_SZ_EEEEENS4_23SM90_TMA_LOAD_MULTICASTENS4_14ComposedLayoutINS4_7SwizzleILi1ELi4ELi3EEENS4_18smem_ptr_flag_bitsILi8EEENSU_INS5_IJNSA_ILi8EEESI_EEENS5_IJSI_SB_EEEEEEEvNS4_8identityENS4_13SM90_TMA_LOADES1C_vS1D_EENS_8epilogue10collective6detail29Sm90TmaWarpSpecializedAdapterINS1H_15DefaultEpilogueISK_SL_SL_NS1G_6thread17LinearCombinationISK_Li1EffLNS1L_9ScaleType4KindE0ELNS_15FloatRoundStyleE2ESK_EENS1_15EpilogueDefaultEEEEEvvEEEEvNT_6ParamsE:
	.zero		1664


//--------------------- SYMBOLS --------------------------

	.type		.nv.reservedSmem.offset0,@object
	.size		.nv.reservedSmem.offset0,0x4
